	.target	sm_90a

	.elftype	@"ET_EXEC"


//--------------------- .note.nv.tkinfo           --------------------------
	.section	.note.nv.tkinfo,"",@"SHT_NOTE"
	.sectionflags	@"SHF_NOTE_NV_TKINFO"
	.tkinfo
        /*0018*/ 	.word	0x00000002
        /*0030*/ 	.string	""
        /*0030*/ 	.string	"ptxas"
        /*0030*/ 	.string	"Cuda compilation tools, release 13.0, V13.0.88"
        /*0030*/ 	.string	"Build cuda_13.0.r13.0/compiler.36424714_0"
        /*0030*/ 	.string	"-arch sm_90a -m 64 "



//--------------------- .note.nv.cuinfo           --------------------------
	.section	.note.nv.cuinfo,"",@"SHT_NOTE"
	.sectionflags	@"SHF_NOTE_NV_CUINFO"
        /*0018*/ 	.short	0x0002
        /*001a*/ 	.short	0x005a
        /*001c*/ 	.short	0x0082
	.zero		2


//--------------------- .nv.info                  --------------------------
	.section	.nv.info,"",@"SHT_CUDA_INFO"
	.align	4


	//----- nvinfo : EIATTR_REGCOUNT
	.align		4
        /*0000*/ 	.byte	0x04, 0x2f
        /*0002*/ 	.short	(.L_15 - .L_14)
	.align		4
.L_14:
        /*0004*/ 	.word	index@(_ZN7cutlass13device_kernelINS_4gemm6kernel13GemmUniversalIN4cute5tupleIJiiiiEEENS1_10collective13CollectiveMmaINS1_34MainloopSm90TmaGmmaWarpSpecializedILi3ENS5_IJNS4_1CILi2EEESB_NSA_ILi1EEEEEENS1_35KernelTmaWarpSpecializedCooperativeEEENS5_IJNSA_ILi128EEENSA_ILi256EEENSA_ILi32EEEEEENS_6half_tENS5_IJlSC_lEEESK_SL_NS4_8TiledMMAINS4_8MMA_AtomIJNS4_4SM904GMMA26MMA_64x256x16_F32F16F16_SSILNSP_5MajorE0ELSR_0ELNSP_7ScaleInE1ELSS_1EEEEEENS4_6LayoutINS5_IJSB_SC_SC_EEENS5_IJSC_NSA_ILi0EEESX_EEEEENS5_IJNS4_10UnderscoreES10_S10_EEEEENS4_23SM90_TMA_LOAD_MULTICASTENS4_14ComposedLayoutINS4_7SwizzleILi2ELi4ELi3EEENS4_18smem_ptr_flag_bitsILi16EEENSV_INS5_IJNSA_ILi8EEESI_EEENS5_IJSI_SC_EEEEEEEvNS4_8identityES13_S1D_vS1E_EENS_8epilogue10collective6detail29Sm90TmaWarpSpecializedAdapterINS1H_15DefaultEpilogueISK_SL_SL_NS1G_6thread17LinearCombinationISK_Li1EffLNS1L_9ScaleType4KindE0ELNS_15FloatRoundStyleE2ESK_EENS1_15EpilogueDefaultEEEEEvvEEEEvNT_6ParamsE)
        /*0008*/ 	.word	0x000000a8


	//----- nvinfo : EIATTR_FRAME_SIZE
	.align		4
.L_15:
        /*000c*/ 	.byte	0x04, 0x11
        /*000e*/ 	.short	(.L_17 - .L_16)
	.align		4
.L_16:
        /*0010*/ 	.word	index@(_ZN7cutlass13device_kernelINS_4gemm6kernel13GemmUniversalIN4cute5tupleIJiiiiEEENS1_10collective13CollectiveMmaINS1_34MainloopSm90TmaGmmaWarpSpecializedILi3ENS5_IJNS4_1CILi2EEESB_NSA_ILi1EEEEEENS1_35KernelTmaWarpSpecializedCooperativeEEENS5_IJNSA_ILi128EEENSA_ILi256EEENSA_ILi32EEEEEENS_6half_tENS5_IJlSC_lEEESK_SL_NS4_8TiledMMAINS4_8MMA_AtomIJNS4_4SM904GMMA26MMA_64x256x16_F32F16F16_SSILNSP_5MajorE0ELSR_0ELNSP_7ScaleInE1ELSS_1EEEEEENS4_6LayoutINS5_IJSB_SC_SC_EEENS5_IJSC_NSA_ILi0EEESX_EEEEENS5_IJNS4_10UnderscoreES10_S10_EEEEENS4_23SM90_TMA_LOAD_MULTICASTENS4_14ComposedLayoutINS4_7SwizzleILi2ELi4ELi3EEENS4_18smem_ptr_flag_bitsILi16EEENSV_INS5_IJNSA_ILi8EEESI_EEENS5_IJSI_SC_EEEEEEEvNS4_8identityES13_S1D_vS1E_EENS_8epilogue10collective6detail29Sm90TmaWarpSpecializedAdapterINS1H_15DefaultEpilogueISK_SL_SL_NS1G_6thread17LinearCombinationISK_Li1EffLNS1L_9ScaleType4KindE0ELNS_15FloatRoundStyleE2ESK_EENS1_15EpilogueDefaultEEEEEvvEEEEvNT_6ParamsE)
        /*0014*/ 	.word	0x00000000


	//----- nvinfo : EIATTR_MIN_STACK_SIZE
	.align		4
.L_17:
        /*0018*/ 	.byte	0x04, 0x12
        /*001a*/ 	.short	(.L_19 - .L_18)
	.align		4
.L_18:
        /*001c*/ 	.word	index@(_ZN7cutlass13device_kernelINS_4gemm6kernel13GemmUniversalIN4cute5tupleIJiiiiEEENS1_10collective13CollectiveMmaINS1_34MainloopSm90TmaGmmaWarpSpecializedILi3ENS5_IJNS4_1CILi2EEESB_NSA_ILi1EEEEEENS1_35KernelTmaWarpSpecializedCooperativeEEENS5_IJNSA_ILi128EEENSA_ILi256EEENSA_ILi32EEEEEENS_6half_tENS5_IJlSC_lEEESK_SL_NS4_8TiledMMAINS4_8MMA_AtomIJNS4_4SM904GMMA26MMA_64x256x16_F32F16F16_SSILNSP_5MajorE0ELSR_0ELNSP_7ScaleInE1ELSS_1EEEEEENS4_6LayoutINS5_IJSB_SC_SC_EEENS5_IJSC_NSA_ILi0EEESX_EEEEENS5_IJNS4_10UnderscoreES10_S10_EEEEENS4_23SM90_TMA_LOAD_MULTICASTENS4_14ComposedLayoutINS4_7SwizzleILi2ELi4ELi3EEENS4_18smem_ptr_flag_bitsILi16EEENSV_INS5_IJNSA_ILi8EEESI_EEENS5_IJSI_SC_EEEEEEEvNS4_8identityES13_S1D_vS1E_EENS_8epilogue10collective6detail29Sm90TmaWarpSpecializedAdapterINS1H_15DefaultEpilogueISK_SL_SL_NS1G_6thread17LinearCombinationISK_Li1EffLNS1L_9ScaleType4KindE0ELNS_15FloatRoundStyleE2ESK_EENS1_15EpilogueDefaultEEEEEvvEEEEvNT_6ParamsE)
        /*0020*/ 	.word	0x00000000
.L_19:


//--------------------- .nv.compat                --------------------------
	.section	.nv.compat,"",@"SHT_CUDA_COMPAT_INFO"
	.align	4
        /*0000*/ 	.byte	0x02, 0x09, 0x01, 0x00, 0x02, 0x02, 0x04, 0x00, 0x02, 0x05, 0x05, 0x00, 0x03, 0x07, 0x01, 0x01
        /*0010*/ 	.byte	0x02, 0x03, 0x01, 0x00, 0x02, 0x06, 0x01, 0x00, 0x04, 0x0b, 0x08, 0x00, 0x00, 0x00, 0x00, 0x00
        /*0020*/ 	.byte	0x00, 0x00, 0x00, 0x00


//--------------------- .nv.info._ZN7cutlass13device_kernelINS_4gemm6kernel13GemmUniversalIN4cute5tupleIJiiiiEEENS1_10collective13CollectiveMmaINS1_34MainloopSm90TmaGmmaWarpSpecializedILi3ENS5_IJNS4_1CILi2EEESB_NSA_ILi1EEEEEENS1_35KernelTmaWarpSpecializedCooperativeEEENS5_IJNSA_ILi128EEENSA_ILi256EEENSA_ILi32EEEEEENS_6half_tENS5_IJlSC_lEEESK_SL_NS4_8TiledMMAINS4_8MMA_AtomIJNS4_4SM904GMMA26MMA_64x256x16_F32F16F16_SSILNSP_5MajorE0ELSR_0ELNSP_7ScaleInE1ELSS_1EEEEEENS4_6LayoutINS5_IJSB_SC_SC_EEENS5_IJSC_NSA_ILi0EEESX_EEEEENS5_IJNS4_10UnderscoreES10_S10_EEEEENS4_23SM90_TMA_LOAD_MULTICASTENS4_14ComposedLayoutINS4_7SwizzleILi2ELi4ELi3EEENS4_18smem_ptr_flag_bitsILi16EEENSV_INS5_IJNSA_ILi8EEESI_EEENS5_IJSI_SC_EEEEEEEvNS4_8identityES13_S1D_vS1E_EENS_8epilogue10collective6detail29Sm90TmaWarpSpecializedAdapterINS1H_15DefaultEpilogueISK_SL_SL_NS1G_6thread17LinearCombinationISK_Li1EffLNS1L_9ScaleType4KindE0ELNS_15FloatRoundStyleE2ESK_EENS1_15EpilogueDefaultEEEEEvvEEEEvNT_6ParamsE --------------------------
	.section	.nv.info._ZN7cutlass13device_kernelINS_4gemm6kernel13GemmUniversalIN4cute5tupleIJiiiiEEENS1_10collective13CollectiveMmaINS1_34MainloopSm90TmaGmmaWarpSpecializedILi3ENS5_IJNS4_1CILi2EEESB_NSA_ILi1EEEEEENS1_35KernelTmaWarpSpecializedCooperativeEEENS5_IJNSA_ILi128EEENSA_ILi256EEENSA_ILi32EEEEEENS_6half_tENS5_IJlSC_lEEESK_SL_NS4_8TiledMMAINS4_8MMA_AtomIJNS4_4SM904GMMA26MMA_64x256x16_F32F16F16_SSILNSP_5MajorE0ELSR_0ELNSP_7ScaleInE1ELSS_1EEEEEENS4_6LayoutINS5_IJSB_SC_SC_EEENS5_IJSC_NSA_ILi0EEESX_EEEEENS5_IJNS4_10UnderscoreES10_S10_EEEEENS4_23SM90_TMA_LOAD_MULTICASTENS4_14ComposedLayoutINS4_7SwizzleILi2ELi4ELi3EEENS4_18smem_ptr_flag_bitsILi16EEENSV_INS5_IJNSA_ILi8EEESI_EEENS5_IJSI_SC_EEEEEEEvNS4_8identityES13_S1D_vS1E_EENS_8epilogue10collective6detail29Sm90TmaWarpSpecializedAdapterINS1H_15DefaultEpilogueISK_SL_SL_NS1G_6thread17LinearCombinationISK_Li1EffLNS1L_9ScaleType4KindE0ELNS_15FloatRoundStyleE2ESK_EENS1_15EpilogueDefaultEEEEEvvEEEEvNT_6ParamsE,"",@"SHT_CUDA_INFO"
	.sectionflags	@""
	.align	4


	//----- nvinfo : EIATTR_CUDA_API_VERSION
	.align		4
        /*0000*/ 	.byte	0x04, 0x37
        /*0002*/ 	.short	(.L_21 - .L_20)
.L_20:
        /*0004*/ 	.word	0x00000082


	//----- nvinfo : EIATTR_KPARAM_INFO
	.align		4
.L_21:
        /*0008*/ 	.byte	0x04, 0x17
        /*000a*/ 	.short	(.L_23 - .L_22)
.L_22:
        /*000c*/ 	.word	0x00000000
        /*0010*/ 	.short	0x0000
        /*0012*/ 	.short	0x0070
        /*0014*/ 	.byte	0x00, 0xf0, 0x01, 0x10


	//----- nvinfo : EIATTR_SPARSE_MMA_MASK
	.align		4
.L_23:
        /*0018*/ 	.byte	0x03, 0x50
        /*001a*/ 	.short	0x0000


	//----- nvinfo : EIATTR_MAXREG_COUNT
	.align		4
        /*001c*/ 	.byte	0x03, 0x1b
        /*001e*/ 	.short	0x00a8


	//----- nvinfo : EIATTR_NUM_BARRIERS
	.align		4
        /*0020*/ 	.byte	0x02, 0x4c
        /*0022*/ 	.byte	0x01
	.zero		1


	//----- nvinfo : EIATTR_EXTERNS
	.align		4
        /*0024*/ 	.byte	0x04, 0x0f
        /*0026*/ 	.short	(.L_25 - .L_24)


	//   ....[0]....
	.align		4
.L_24:
        /*0028*/ 	.word	index@(__assertfail)


	//----- nvinfo : EIATTR_MERCURY_ISA_VERSION
	.align		4
.L_25:
        /*002c*/ 	.byte	0x03, 0x5f
        /*002e*/ 	.short	0x0101


	//----- nvinfo : EIATTR_INT_WARP_WIDE_INSTR_OFFSETS
	.align		4
        /*0030*/ 	.byte	0x04, 0x31
        /*0032*/ 	.short	(.L_27 - .L_26)


	//   ....[0]....
.L_26:
        /*0034*/ 	.word	0x00000460


	//   ....[1]....
        /*0038*/ 	.word	0x00000490


	//   ....[2]....
        /*003c*/ 	.word	0x00000650


	//----- nvinfo : EIATTR_COOP_GROUP_MASK_REGIDS
	.align		4
.L_27:
        /*0040*/ 	.byte	0x04, 0x29
        /*0042*/ 	.short	(.L_29 - .L_28)


	//   ....[0]....
.L_28:
        /*0044*/ 	.word	0xffffffff


	//   ....[1]....
        /*0048*/ 	.word	0xffffffff


	//   ....[2]....
        /*004c*/ 	.word	0xffffffff


	//   ....[3]....
        /*0050*/ 	.word	0xffffffff


	//   ....[4]....
        /*0054*/ 	.word	0xffffffff


	//   ....[5]....
        /*0058*/ 	.word	0xffffffff


	//----- nvinfo : EIATTR_COOP_GROUP_INSTR_OFFSETS
	.align		4
.L_29:
        /*005c*/ 	.byte	0x04, 0x28
        /*005e*/ 	.short	(.L_31 - .L_30)


	//   ....[0]....
.L_30:
        /*0060*/ 	.word	0x00000060


	//   ....[1]....
        /*0064*/ 	.word	0x00000070


	//   ....[2]....
        /*0068*/ 	.word	0x00000130


	//   ....[3]....
        /*006c*/ 	.word	0x000002b0


	//   ....[4]....
        /*0070*/ 	.word	0x000007d0


	//   ....[5]....
        /*0074*/ 	.word	0x00001220


	//----- nvinfo : EIATTR_REG_RECONFIG
	.align		4
.L_31:
        /*0078*/ 	.byte	0x01, 0x54
	.zero		2


	//----- nvinfo : EIATTR_SYSCALL_OFFSETS
	.align		4
        /*007c*/ 	.byte	0x04, 0x46
        /*007e*/ 	.short	(.L_33 - .L_32)


	//   ....[0]....
.L_32:
        /*0080*/ 	.word	0x000013e0


	//----- nvinfo : EIATTR_MBARRIER_INSTR_OFFSETS
	.align		4
.L_33:
        /*0084*/ 	.byte	0x04, 0x39
        /*0086*/ 	.short	(.L_35 - .L_34)


	//   ....[0]....
.L_34:
        /*0088*/ 	.word	0x00000230
        /*008c*/ 	.word	0x000000ff
        /*0090*/ 	.word	0x00000000
        /*0094*/ 	.short	0x0100
        /*0096*/ 	.byte	0x08
	.zero		1


	//   ....[1]....
        /*0098*/ 	.word	0x00000240
        /*009c*/ 	.word	0x000000ff
        /*00a0*/ 	.word	0x00000018
        /*00a4*/ 	.short	0x0100
        /*00a6*/ 	.byte	0x08
	.zero		1


	//   ....[2]....
        /*00a8*/ 	.word	0x00000250
        /*00ac*/ 	.word	0x000000ff
        /*00b0*/ 	.word	0x00000008
        /*00b4*/ 	.short	0x0100
        /*00b6*/ 	.byte	0x08
	.zero		1


	//   ....[3]....
        /*00b8*/ 	.word	0x00000260
        /*00bc*/ 	.word	0x000000ff
        /*00c0*/ 	.word	0x00000020
        /*00c4*/ 	.short	0x0100
        /*00c6*/ 	.byte	0x08
	.zero		1


	//   ....[4]....
        /*00c8*/ 	.word	0x00000270
        /*00cc*/ 	.word	0x000000ff
        /*00d0*/ 	.word	0x00000010
        /*00d4*/ 	.short	0x0100
        /*00d6*/ 	.byte	0x08
	.zero		1


	//   ....[5]....
        /*00d8*/ 	.word	0x00000280
        /*00dc*/ 	.word	0x000000ff
        /*00e0*/ 	.word	0x00000028
        /*00e4*/ 	.short	0x0100
        /*00e6*/ 	.byte	0x08
	.zero		1


	//   ....[6]....
        /*00e8*/ 	.word	0x000006d0
        /*00ec*/ 	.word	0x000000ff
        /*00f0*/ 	.word	0x00000040
        /*00f4*/ 	.short	0x0100
        /*00f6*/ 	.byte	0x06
	.zero		1


	//   ....[7]....
        /*00f8*/ 	.word	0x00000760
        /*00fc*/ 	.word	0x000000ff
        /*0100*/ 	.word	0x00000048
        /*0104*/ 	.short	0x0100
        /*0106*/ 	.byte	0x06
	.zero		1


	//   ....[8]....
        /*0108*/ 	.word	0x000014a0
        /*010c*/ 	.word	0x00000003
        /*0110*/ 	.word	0x00000000
        /*0114*/ 	.short	0x010a
        /*0116*/ 	.byte	0x3f
	.zero		1


	//   ....[9]....
        /*0118*/ 	.word	0x000014e0
        /*011c*/ 	.word	0x00000003
        /*0120*/ 	.word	0x00000000
        /*0124*/ 	.short	0x010a
        /*0126*/ 	.byte	0x3f
	.zero		1


	//   ....[10]....
        /*0128*/ 	.word	0x000017c0
        /*012c*/ 	.word	0x00000005
        /*0130*/ 	.word	0x00000000
        /*0134*/ 	.short	0x010a
        /*0136*/ 	.byte	0x3f
	.zero		1


	//   ....[11]....
        /*0138*/ 	.word	0x00001800
        /*013c*/ 	.word	0x00000005
        /*0140*/ 	.word	0x00000000
        /*0144*/ 	.short	0x010a
        /*0146*/ 	.byte	0x3f
	.zero		1


	//   ....[12]....
        /*0148*/ 	.word	0x00001970
        /*014c*/ 	.word	0x00000005
        /*0150*/ 	.word	0x00000000
        /*0154*/ 	.short	0x0101
        /*0156*/ 	.byte	0x3f
	.zero		1


	//   ....[13]....
        /*0158*/ 	.word	0x00001b90
        /*015c*/ 	.word	0x00000003
        /*0160*/ 	.word	0x00000000
        /*0164*/ 	.short	0x0101
        /*0166*/ 	.byte	0x3f
	.zero		1


	//   ....[14]....
        /*0168*/ 	.word	0x0000aa50
        /*016c*/ 	.word	0x0000000e
        /*0170*/ 	.word	0x00000018
        /*0174*/ 	.short	0x010a
        /*0176*/ 	.byte	0x3f
	.zero		1


	//   ....[15]....
        /*0178*/ 	.word	0x0000ae00
        /*017c*/ 	.word	0x00000006
        /*0180*/ 	.word	0x00000048
        /*0184*/ 	.short	0x0101
        /*0186*/ 	.byte	0x3f
	.zero		1


	//   ....[16]....
        /*0188*/ 	.word	0x0000b530
        /*018c*/ 	.word	0x00000007
        /*0190*/ 	.word	0x00000000
        /*0194*/ 	.short	0x010a
        /*0196*/ 	.byte	0x3f
	.zero		1


	//   ....[17]....
        /*0198*/ 	.word	0x0000b5b0
        /*019c*/ 	.word	0x00000009
        /*01a0*/ 	.word	0x00000000
        /*01a4*/ 	.short	0x010a
        /*01a6*/ 	.byte	0x3f
	.zero		1


	//   ....[18]....
        /*01a8*/ 	.word	0x0000b640
        /*01ac*/ 	.word	0x00000003
        /*01b0*/ 	.word	0x00000000
        /*01b4*/ 	.short	0x010a
        /*01b6*/ 	.byte	0x3f
	.zero		1


	//   ....[19]....
        /*01b8*/ 	.word	0x0000b6a0
        /*01bc*/ 	.word	0x00000003
        /*01c0*/ 	.word	0x00000000
        /*01c4*/ 	.short	0x010a
        /*01c6*/ 	.byte	0x3f
	.zero		1


	//   ....[20]....
        /*01c8*/ 	.word	0x0000b6f0
        /*01cc*/ 	.word	0x00000005
        /*01d0*/ 	.word	0x00000000
        /*01d4*/ 	.short	0x010a
        /*01d6*/ 	.byte	0x3f
	.zero		1


	//   ....[21]....
        /*01d8*/ 	.word	0x0000b7c0
        /*01dc*/ 	.word	0x0000000e
        /*01e0*/ 	.word	0x00000018
        /*01e4*/ 	.short	0x010a
        /*01e6*/ 	.byte	0x3f
	.zero		1


	//   ....[22]....
        /*01e8*/ 	.word	0x0000b890
        /*01ec*/ 	.word	0x00000007
        /*01f0*/ 	.word	0x00000000
        /*01f4*/ 	.short	0x010a
        /*01f6*/ 	.byte	0x3f
	.zero		1


	//   ....[23]....
        /*01f8*/ 	.word	0x0000b8e0
        /*01fc*/ 	.word	0x00000009
        /*0200*/ 	.word	0x00000000
        /*0204*/ 	.short	0x010a
        /*0206*/ 	.byte	0x3f
	.zero		1


	//----- nvinfo : EIATTR_NUM_MBARRIERS
	.align		4
.L_35:
        /*0208*/ 	.byte	0x03, 0x38
        /*020a*/ 	.short	0x0008


	//----- nvinfo : EIATTR_EXIT_INSTR_OFFSETS
	.align		4
        /*020c*/ 	.byte	0x04, 0x1c
        /*020e*/ 	.short	(.L_37 - .L_36)


	//   ....[0]....
.L_36:
        /*0210*/ 	.word	0x00000930


	//   ....[1]....
        /*0214*/ 	.word	0x00001150


	//   ....[2]....
        /*0218*/ 	.word	0x0000a090


	//   ....[3]....
        /*021c*/ 	.word	0x0000a5f0


	//   ....[4]....
        /*0220*/ 	.word	0x0000b690


	//----- nvinfo : EIATTR_MAX_THREADS
	.align		4
.L_37:
        /*0224*/ 	.byte	0x04, 0x05
        /*0226*/ 	.short	(.L_39 - .L_38)
.L_38:
        /*0228*/ 	.word	0x00000180
        /*022c*/ 	.word	0x00000001
        /*0230*/ 	.word	0x00000001


	//----- nvinfo : EIATTR_CRS_STACK_SIZE
	.align		4
.L_39:
        /*0234*/ 	.byte	0x04, 0x1e
        /*0236*/ 	.short	(.L_41 - .L_40)
.L_40:
        /*0238*/ 	.word	0x00000000


	//----- nvinfo : EIATTR_CBANK_PARAM_SIZE
	.align		4
.L_41:
        /*023c*/ 	.byte	0x03, 0x19
        /*023e*/ 	.short	0x0470


	//----- nvinfo : EIATTR_PARAM_CBANK
	.align		4
        /*0240*/ 	.byte	0x04, 0x0a
        /*0242*/ 	.short	(.L_43 - .L_42)
	.align		4
.L_42:
        /*0244*/ 	.word	index@(.nv.constant0._ZN7cutlass13device_kernelINS_4gemm6kernel13GemmUniversalIN4cute5tupleIJiiiiEEENS1_10collective13CollectiveMmaINS1_34MainloopSm90TmaGmmaWarpSpecializedILi3ENS5_IJNS4_1CILi2EEESB_NSA_ILi1EEEEEENS1_35KernelTmaWarpSpecializedCooperativeEEENS5_IJNSA_ILi128EEENSA_ILi256EEENSA_ILi32EEEEEENS_6half_tENS5_IJlSC_lEEESK_SL_NS4_8TiledMMAINS4_8MMA_AtomIJNS4_4SM904GMMA26MMA_64x256x16_F32F16F16_SSILNSP_5MajorE0ELSR_0ELNSP_7ScaleInE1ELSS_1EEEEEENS4_6LayoutINS5_IJSB_SC_SC_EEENS5_IJSC_NSA_ILi0EEESX_EEEEENS5_IJNS4_10UnderscoreES10_S10_EEEEENS4_23SM90_TMA_LOAD_MULTICASTENS4_14ComposedLayoutINS4_7SwizzleILi2ELi4ELi3EEENS4_18smem_ptr_flag_bitsILi16EEENSV_INS5_IJNSA_ILi8EEESI_EEENS5_IJSI_SC_EEEEEEEvNS4_8identityES13_S1D_vS1E_EENS_8epilogue10collective6detail29Sm90TmaWarpSpecializedAdapterINS1H_15DefaultEpilogueISK_SL_SL_NS1G_6thread17LinearCombinationISK_Li1EffLNS1L_9ScaleType4KindE0ELNS_15FloatRoundStyleE2ESK_EENS1_15EpilogueDefaultEEEEEvvEEEEvNT_6ParamsE)
        /*0248*/ 	.short	0x0210
        /*024a*/ 	.short	0x0470


	//----- nvinfo : EIATTR_SW_WAR
	.align		4
.L_43:
        /*024c*/ 	.byte	0x04, 0x36
        /*024e*/ 	.short	(.L_45 - .L_44)
.L_44:
        /*0250*/ 	.word	0x00000008
.L_45:


//--------------------- .nv.callgraph             --------------------------
	.section	.nv.callgraph,"",@"SHT_CUDA_CALLGRAPH"
	.align	4
	.sectionentsize	8
	.align		4
        /*0000*/ 	.word	0x00000000
	.align		4
        /*0004*/ 	.word	0xffffffff
	.align		4
        /*0008*/ 	.word	index@(_ZN7cutlass13device_kernelINS_4gemm6kernel13GemmUniversalIN4cute5tupleIJiiiiEEENS1_10collective13CollectiveMmaINS1_34MainloopSm90TmaGmmaWarpSpecializedILi3ENS5_IJNS4_1CILi2EEESB_NSA_ILi1EEEEEENS1_35KernelTmaWarpSpecializedCooperativeEEENS5_IJNSA_ILi128EEENSA_ILi256EEENSA_ILi32EEEEEENS_6half_tENS5_IJlSC_lEEESK_SL_NS4_8TiledMMAINS4_8MMA_AtomIJNS4_4SM904GMMA26MMA_64x256x16_F32F16F16_SSILNSP_5MajorE0ELSR_0ELNSP_7ScaleInE1ELSS_1EEEEEENS4_6LayoutINS5_IJSB_SC_SC_EEENS5_IJSC_NSA_ILi0EEESX_EEEEENS5_IJNS4_10UnderscoreES10_S10_EEEEENS4_23SM90_TMA_LOAD_MULTICASTENS4_14ComposedLayoutINS4_7SwizzleILi2ELi4ELi3EEENS4_18smem_ptr_flag_bitsILi16EEENSV_INS5_IJNSA_ILi8EEESI_EEENS5_IJSI_SC_EEEEEEEvNS4_8identityES13_S1D_vS1E_EENS_8epilogue10collective6detail29Sm90TmaWarpSpecializedAdapterINS1H_15DefaultEpilogueISK_SL_SL_NS1G_6thread17LinearCombinationISK_Li1EffLNS1L_9ScaleType4KindE0ELNS_15FloatRoundStyleE2ESK_EENS1_15EpilogueDefaultEEEEEvvEEEEvNT_6ParamsE)
	.align		4
        /*000c*/ 	.word	index@(__assertfail)
	.align		4
        /*0010*/ 	.word	0x00000000
	.align		4
        /*0014*/ 	.word	0xfffffffe
	.align		4
        /*0018*/ 	.word	0x00000000
	.align		4
        /*001c*/ 	.word	0xfffffffd
	.align		4
        /*0020*/ 	.word	0x00000000
	.align		4
        /*0024*/ 	.word	0xfffffffc


//--------------------- .nv.constant4             --------------------------
	.section	.nv.constant4,"a",@progbits
	.align	8
	.align		8
.nv.constant4:
        /*0000*/ 	.dword	__assertfail
	.align		8
        /*0008*/ 	.dword	__unnamed_1
	.align		8
        /*0010*/ 	.dword	_ZN39_INTERNAL_f44ccd17_4_k_cu_4837ac81_37744cuda3std3__45__cpo5beginE
	.align		8
        /*0018*/ 	.dword	_ZN39_INTERNAL_f44ccd17_4_k_cu_4837ac81_37744cuda3std3__45__cpo3endE
	.align		8
        /*0020*/ 	.dword	_ZN39_INTERNAL_f44ccd17_4_k_cu_4837ac81_37744cuda3std3__45__cpo6cbeginE
	.align		8
        /*0028*/ 	.dword	_ZN39_INTERNAL_f44ccd17_4_k_cu_4837ac81_37744cuda3std3__45__cpo4cendE
	.align		8
        /*0030*/ 	.dword	_ZN39_INTERNAL_f44ccd17_4_k_cu_4837ac81_37744cuda3std3__441_GLOBAL__N__f44ccd17_4_k_cu_4837ac81_37746ignoreE
	.align		8
        /*0038*/ 	.dword	_ZN39_INTERNAL_f44ccd17_4_k_cu_4837ac81_37744cuda3std3__419piecewise_constructE
	.align		8
        /*0040*/ 	.dword	_ZN39_INTERNAL_f44ccd17_4_k_cu_4837ac81_37744cuda3std3__48in_placeE
	.align		8
        /*0048*/ 	.dword	_ZN39_INTERNAL_f44ccd17_4_k_cu_4837ac81_37744cuda3std6ranges3__45__cpo4swapE
	.align		8
        /*0050*/ 	.dword	_ZN39_INTERNAL_f44ccd17_4_k_cu_4837ac81_37744cuda3std6ranges3__45__cpo9iter_moveE
	.align		8
        /*0058*/ 	.dword	_ZN39_INTERNAL_f44ccd17_4_k_cu_4837ac81_37744cute7productE
	.align		8
        /*0060*/ 	.dword	_ZN39_INTERNAL_f44ccd17_4_k_cu_4837ac81_37744cute1_E
	.align		8
        /*0068*/ 	.dword	$str$22
	.align		8
        /*0070*/ 	.dword	$str$23


//--------------------- .text._ZN7cutlass13device_kernelINS_4gemm6kernel13GemmUniversalIN4cute5tupleIJiiiiEEENS1_10collective13CollectiveMmaINS1_34MainloopSm90TmaGmmaWarpSpecializedILi3ENS5_IJNS4_1CILi2EEESB_NSA_ILi1EEEEEENS1_35KernelTmaWarpSpecializedCooperativeEEENS5_IJNSA_ILi128EEENSA_ILi256EEENSA_ILi32EEEEEENS_6half_tENS5_IJlSC_lEEESK_SL_NS4_8TiledMMAINS4_8MMA_AtomIJNS4_4SM904GMMA26MMA_64x256x16_F32F16F16_SSILNSP_5MajorE0ELSR_0ELNSP_7ScaleInE1ELSS_1EEEEEENS4_6LayoutINS5_IJSB_SC_SC_EEENS5_IJSC_NSA_ILi0EEESX_EEEEENS5_IJNS4_10UnderscoreES10_S10_EEEEENS4_23SM90_TMA_LOAD_MULTICASTENS4_14ComposedLayoutINS4_7SwizzleILi2ELi4ELi3EEENS4_18smem_ptr_flag_bitsILi16EEENSV_INS5_IJNSA_ILi8EEESI_EEENS5_IJSI_SC_EEEEEEEvNS4_8identityES13_S1D_vS1E_EENS_8epilogue10collective6detail29Sm90TmaWarpSpecializedAdapterINS1H_15DefaultEpilogueISK_SL_SL_NS1G_6thread17LinearCombinationISK_Li1EffLNS1L_9ScaleType4KindE0ELNS_15FloatRoundStyleE2ESK_EENS1_15EpilogueDefaultEEEEEvvEEEEvNT_6ParamsE --------------------------
	.section	.text._ZN7cutlass13device_kernelINS_4gemm6kernel13GemmUniversalIN4cute5tupleIJiiiiEEENS1_10collective13CollectiveMmaINS1_34MainloopSm90TmaGmmaWarpSpecializedILi3ENS5_IJNS4_1CILi2EEESB_NSA_ILi1EEEEEENS1_35KernelTmaWarpSpecializedCooperativeEEENS5_IJNSA_ILi128EEENSA_ILi256EEENSA_ILi32EEEEEENS_6half_tENS5_IJlSC_lEEESK_SL_NS4_8TiledMMAINS4_8MMA_AtomIJNS4_4SM904GMMA26MMA_64x256x16_F32F16F16_SSILNSP_5MajorE0ELSR_0ELNSP_7ScaleInE1ELSS_1EEEEEENS4_6LayoutINS5_IJSB_SC_SC_EEENS5_IJSC_NSA_ILi0EEESX_EEEEENS5_IJNS4_10UnderscoreES10_S10_EEEEENS4_23SM90_TMA_LOAD_MULTICASTENS4_14ComposedLayoutINS4_7SwizzleILi2ELi4ELi3EEENS4_18smem_ptr_flag_bitsILi16EEENSV_INS5_IJNSA_ILi8EEESI_EEENS5_IJSI_SC_EEEEEEEvNS4_8identityES13_S1D_vS1E_EENS_8epilogue10collective6detail29Sm90TmaWarpSpecializedAdapterINS1H_15DefaultEpilogueISK_SL_SL_NS1G_6thread17LinearCombinationISK_Li1EffLNS1L_9ScaleType4KindE0ELNS_15FloatRoundStyleE2ESK_EENS1_15EpilogueDefaultEEEEEvvEEEEvNT_6ParamsE,"ax",@progbits
	.align	128
.text._ZN7cutlass13device_kernelINS_4gemm6kernel13GemmUniversalIN4cute5tupleIJiiiiEEENS1_10collective13CollectiveMmaINS1_34MainloopSm90TmaGmmaWarpSpecializedILi3ENS5_IJNS4_1CILi2EEESB_NSA_ILi1EEEEEENS1_35KernelTmaWarpSpecializedCooperativeEEENS5_IJNSA_ILi128EEENSA_ILi256EEENSA_ILi32EEEEEENS_6half_tENS5_IJlSC_lEEESK_SL_NS4_8TiledMMAINS4_8MMA_AtomIJNS4_4SM904GMMA26MMA_64x256x16_F32F16F16_SSILNSP_5MajorE0ELSR_0ELNSP_7ScaleInE1ELSS_1EEEEEENS4_6LayoutINS5_IJSB_SC_SC_EEENS5_IJSC_NSA_ILi0EEESX_EEEEENS5_IJNS4_10UnderscoreES10_S10_EEEEENS4_23SM90_TMA_LOAD_MULTICASTENS4_14ComposedLayoutINS4_7SwizzleILi2ELi4ELi3EEENS4_18smem_ptr_flag_bitsILi16EEENSV_INS5_IJNSA_ILi8EEESI_EEENS5_IJSI_SC_EEEEEEEvNS4_8identityES13_S1D_vS1E_EENS_8epilogue10collective6detail29Sm90TmaWarpSpecializedAdapterINS1H_15DefaultEpilogueISK_SL_SL_NS1G_6thread17LinearCombinationISK_Li1EffLNS1L_9ScaleType4KindE0ELNS_15FloatRoundStyleE2ESK_EENS1_15EpilogueDefaultEEEEEvvEEEEvNT_6ParamsE:
        .type           _ZN7cutlass13device_kernelINS_4gemm6kernel13GemmUniversalIN4cute5tupleIJiiiiEEENS1_10collective13CollectiveMmaINS1_34MainloopSm90TmaGmmaWarpSpecializedILi3ENS5_IJNS4_1CILi2EEESB_NSA_ILi1EEEEEENS1_35KernelTmaWarpSpecializedCooperativeEEENS5_IJNSA_ILi128EEENSA_ILi256EEENSA_ILi32EEEEEENS_6half_tENS5_IJlSC_lEEESK_SL_NS4_8TiledMMAINS4_8MMA_AtomIJNS4_4SM904GMMA26MMA_64x256x16_F32F16F16_SSILNSP_5MajorE0ELSR_0ELNSP_7ScaleInE1ELSS_1EEEEEENS4_6LayoutINS5_IJSB_SC_SC_EEENS5_IJSC_NSA_ILi0EEESX_EEEEENS5_IJNS4_10UnderscoreES10_S10_EEEEENS4_23SM90_TMA_LOAD_MULTICASTENS4_14ComposedLayoutINS4_7SwizzleILi2ELi4ELi3EEENS4_18smem_ptr_flag_bitsILi16EEENSV_INS5_IJNSA_ILi8EEESI_EEENS5_IJSI_SC_EEEEEEEvNS4_8identityES13_S1D_vS1E_EENS_8epilogue10collective6detail29Sm90TmaWarpSpecializedAdapterINS1H_15DefaultEpilogueISK_SL_SL_NS1G_6thread17LinearCombinationISK_Li1EffLNS1L_9ScaleType4KindE0ELNS_15FloatRoundStyleE2ESK_EENS1_15EpilogueDefaultEEEEEvvEEEEvNT_6ParamsE,@function
        .size           _ZN7cutlass13device_kernelINS_4gemm6kernel13GemmUniversalIN4cute5tupleIJiiiiEEENS1_10collective13CollectiveMmaINS1_34MainloopSm90TmaGmmaWarpSpecializedILi3ENS5_IJNS4_1CILi2EEESB_NSA_ILi1EEEEEENS1_35KernelTmaWarpSpecializedCooperativeEEENS5_IJNSA_ILi128EEENSA_ILi256EEENSA_ILi32EEEEEENS_6half_tENS5_IJlSC_lEEESK_SL_NS4_8TiledMMAINS4_8MMA_AtomIJNS4_4SM904GMMA26MMA_64x256x16_F32F16F16_SSILNSP_5MajorE0ELSR_0ELNSP_7ScaleInE1ELSS_1EEEEEENS4_6LayoutINS5_IJSB_SC_SC_EEENS5_IJSC_NSA_ILi0EEESX_EEEEENS5_IJNS4_10UnderscoreES10_S10_EEEEENS4_23SM90_TMA_LOAD_MULTICASTENS4_14ComposedLayoutINS4_7SwizzleILi2ELi4ELi3EEENS4_18smem_ptr_flag_bitsILi16EEENSV_INS5_IJNSA_ILi8EEESI_EEENS5_IJSI_SC_EEEEEEEvNS4_8identityES13_S1D_vS1E_EENS_8epilogue10collective6detail29Sm90TmaWarpSpecializedAdapterINS1H_15DefaultEpilogueISK_SL_SL_NS1G_6thread17LinearCombinationISK_Li1EffLNS1L_9ScaleType4KindE0ELNS_15FloatRoundStyleE2ESK_EENS1_15EpilogueDefaultEEEEEvvEEEEvNT_6ParamsE,(.L_x_325 - _ZN7cutlass13device_kernelINS_4gemm6kernel13GemmUniversalIN4cute5tupleIJiiiiEEENS1_10collective13CollectiveMmaINS1_34MainloopSm90TmaGmmaWarpSpecializedILi3ENS5_IJNS4_1CILi2EEESB_NSA_ILi1EEEEEENS1_35KernelTmaWarpSpecializedCooperativeEEENS5_IJNSA_ILi128EEENSA_ILi256EEENSA_ILi32EEEEEENS_6half_tENS5_IJlSC_lEEESK_SL_NS4_8TiledMMAINS4_8MMA_AtomIJNS4_4SM904GMMA26MMA_64x256x16_F32F16F16_SSILNSP_5MajorE0ELSR_0ELNSP_7ScaleInE1ELSS_1EEEEEENS4_6LayoutINS5_IJSB_SC_SC_EEENS5_IJSC_NSA_ILi0EEESX_EEEEENS5_IJNS4_10UnderscoreES10_S10_EEEEENS4_23SM90_TMA_LOAD_MULTICASTENS4_14ComposedLayoutINS4_7SwizzleILi2ELi4ELi3EEENS4_18smem_ptr_flag_bitsILi16EEENSV_INS5_IJNSA_ILi8EEESI_EEENS5_IJSI_SC_EEEEEEEvNS4_8identityES13_S1D_vS1E_EENS_8epilogue10collective6detail29Sm90TmaWarpSpecializedAdapterINS1H_15DefaultEpilogueISK_SL_SL_NS1G_6thread17LinearCombinationISK_Li1EffLNS1L_9ScaleType4KindE0ELNS_15FloatRoundStyleE2ESK_EENS1_15EpilogueDefaultEEEEEvvEEEEvNT_6ParamsE)
        .other          _ZN7cutlass13device_kernelINS_4gemm6kernel13GemmUniversalIN4cute5tupleIJiiiiEEENS1_10collective13CollectiveMmaINS1_34MainloopSm90TmaGmmaWarpSpecializedILi3ENS5_IJNS4_1CILi2EEESB_NSA_ILi1EEEEEENS1_35KernelTmaWarpSpecializedCooperativeEEENS5_IJNSA_ILi128EEENSA_ILi256EEENSA_ILi32EEEEEENS_6half_tENS5_IJlSC_lEEESK_SL_NS4_8TiledMMAINS4_8MMA_AtomIJNS4_4SM904GMMA26MMA_64x256x16_F32F16F16_SSILNSP_5MajorE0ELSR_0ELNSP_7ScaleInE1ELSS_1EEEEEENS4_6LayoutINS5_IJSB_SC_SC_EEENS5_IJSC_NSA_ILi0EEESX_EEEEENS5_IJNS4_10UnderscoreES10_S10_EEEEENS4_23SM90_TMA_LOAD_MULTICASTENS4_14ComposedLayoutINS4_7SwizzleILi2ELi4ELi3EEENS4_18smem_ptr_flag_bitsILi16EEENSV_INS5_IJNSA_ILi8EEESI_EEENS5_IJSI_SC_EEEEEEEvNS4_8identityES13_S1D_vS1E_EENS_8epilogue10collective6detail29Sm90TmaWarpSpecializedAdapterINS1H_15DefaultEpilogueISK_SL_SL_NS1G_6thread17LinearCombinationISK_Li1EffLNS1L_9ScaleType4KindE0ELNS_15FloatRoundStyleE2ESK_EENS1_15EpilogueDefaultEEEEEvvEEEEvNT_6ParamsE,@"STO_CUDA_ENTRY STV_DEFAULT"
_ZN7cutlass13device_kernelINS_4gemm6kernel13GemmUniversalIN4cute5tupleIJiiiiEEENS1_10collective13CollectiveMmaINS1_34MainloopSm90TmaGmmaWarpSpecializedILi3ENS5_IJNS4_1CILi2EEESB_NSA_ILi1EEEEEENS1_35KernelTmaWarpSpecializedCooperativeEEENS5_IJNSA_ILi128EEENSA_ILi256EEENSA_ILi32EEEEEENS_6half_tENS5_IJlSC_lEEESK_SL_NS4_8TiledMMAINS4_8MMA_AtomIJNS4_4SM904GMMA26MMA_64x256x16_F32F16F16_SSILNSP_5MajorE0ELSR_0ELNSP_7ScaleInE1ELSS_1EEEEEENS4_6LayoutINS5_IJSB_SC_SC_EEENS5_IJSC_NSA_ILi0EEESX_EEEEENS5_IJNS4_10UnderscoreES10_S10_EEEEENS4_23SM90_TMA_LOAD_MULTICASTENS4_14ComposedLayoutINS4_7SwizzleILi2ELi4ELi3EEENS4_18smem_ptr_flag_bitsILi16EEENSV_INS5_IJNSA_ILi8EEESI_EEENS5_IJSI_SC_EEEEEEEvNS4_8identityES13_S1D_vS1E_EENS_8epilogue10collective6detail29Sm90TmaWarpSpecializedAdapterINS1H_15DefaultEpilogueISK_SL_SL_NS1G_6thread17LinearCombinationISK_Li1EffLNS1L_9ScaleType4KindE0ELNS_15FloatRoundStyleE2ESK_EENS1_15EpilogueDefaultEEEEEvvEEEEvNT_6ParamsE:
[----:B------:R-:W0:Y:S01]  /*0000*/  LDC R1, c[0x0][0x28] ;  /* 0x00000a00ff017b82 */ /* 0x000e220000000800 */
[----:B------:R-:W1:Y:S01]  /*0010*/  S2R R18, SR_TID.X ;  /* 0x0000000000127919 */ /* 0x000e620000002100 */
[----:B------:R-:W-:Y:S01]  /*0020*/  ELECT P0, URZ, PT ;  /* 0x00000000003f782f */ /* 0x000fe20003800000 */
[----:B------:R-:W-:Y:S01]  /*0030*/  BSSY B0, `(.L_x_0) ;  /* 0x000000f000007945 */ /* 0x000fe20003800000 */
[--C-:B-1----:R-:W-:Y:S02]  /*0040*/  SHF.R.U32.HI R0, RZ, 0x5, R18.reuse ;  /* 0x00000005ff007819 */ /* 0x102fe40000011612 */
[----:B------:R-:W-:-:S03]  /*0050*/  SHF.R.U32.HI R3, RZ, 0x7, R18 ;  /* 0x00000007ff037819 */ /* 0x000fc60000011612 */
[----:B------:R-:W1:Y:S04]  /*0060*/  SHFL.IDX PT, R2, R0, RZ, 0x1f ;  /* 0x00001fff00027589 */ /* 0x000e6800000e0000 */
[----:B------:R2:W3:Y:S01]  /*0070*/  SHFL.IDX PT, R5, R3, RZ, 0x1f ;  /* 0x00001fff03057589 */ /* 0x0004e200000e0000 */
[----:B-1----:R-:W-:-:S13]  /*0080*/  ISETP.NE.OR P0, PT, R2, RZ, !P0 ;  /* 0x000000ff0200720c */ /* 0x002fda0004705670 */
[----:B0-23--:R-:W-:Y:S05]  /*0090*/  @P0 BRA `(.L_x_1) ;  /* 0x0000000000200947 */ /* 0x00dfea0003800000 */
[----:B------:R-:W-:Y:S02]  /*00a0*/  ULDC.64 UR4, c[0x0][0x198] ;  /* 0x0000660000047ab9 */ /* 0x000fe40000000a00 */
[----:B------:R-:W-:Y:S02]  /*00b0*/  UIADD3 UR6, UP0, UR4, 0xf0, URZ ;  /* 0x000000f004067890 */ /* 0x000fe4000ff1e03f */
[----:B------:R-:W-:Y:S02]  /*00c0*/  UIADD3 UR4, UP1, UR4, 0x1f0, URZ ;  /* 0x000001f004047890 */ /* 0x000fe4000ff3e03f */
[----:B------:R-:W-:Y:S02]  /*00d0*/  UIADD3.X UR7, URZ, UR5, URZ, UP0, !UPT ;  /* 0x000000053f077290 */ /* 0x000fe400087fe43f */
[----:B------:R-:W-:-:S07]  /*00e0*/  UIADD3.X UR5, URZ, UR5, URZ, UP1, !UPT ;  /* 0x000000053f057290 */ /* 0x000fce0008ffe43f */
[----:B------:R0:W-:Y:S02]  /*00f0*/  UTMACCTL.PF [UR6] ;  /* 0x00000000060079b9 */ /* 0x0001e40008040000 */
[----:B------:R0:W-:Y:S02]  /*0100*/  UTMACCTL.PF [UR4] ;  /* 0x00000000040079b9 */ /* 0x0001e40008040000 */
[----:B0-----:R-:W-:Y:S01]  /*0110*/  NOP ;  /* 0x0000000000007918 */ /* 0x001fe20000000000 */
.L_x_1:
[----:B------:R-:W-:Y:S05]  /*0120*/  BSYNC B0 ;  /* 0x0000000000007941 */ /* 0x000fea0003800000 */
.L_x_0:
[----:B------:R-:W0:Y:S02]  /*0130*/  SHFL.IDX PT, R3, R0, RZ, 0x1f ;  /* 0x00001fff00037589 */ /* 0x000e2400000e0000 */
[----:B0-----:R-:W-:-:S13]  /*0140*/  ISETP.NE.AND P0, PT, R3, RZ, PT ;  /* 0x000000ff0300720c */ /* 0x001fda0003f05270 */
[----:B------:R-:W-:Y:S05]  /*0150*/  @P0 BRA `(.L_x_2) ;  /* 0x0000000000500947 */ /* 0x000fea0003800000 */
[----:B------:R-:W0:Y:S01]  /*0160*/  S2UR UR8, SR_CgaCtaId ;  /* 0x00000000000879c3 */ /* 0x000e220000008800 */
[----:B------:R-:W-:Y:S01]  /*0170*/  UMOV UR4, 0x400 ;  /* 0x0000040000047882 */ /* 0x000fe20000000000 */
[----:B------:R-:W-:Y:S01]  /*0180*/  UMOV UR5, 0x1 ;  /* 0x0000000100057882 */ /* 0x000fe20000000000 */
[----:B------:R-:W-:Y:S01]  /*0190*/  UMOV UR6, 0x6 ;  /* 0x0000000600067882 */ /* 0x000fe20000000000 */
[----:B------:R-:W-:Y:S01]  /*01a0*/  ELECT P0, URZ, PT ;  /* 0x00000000003f782f */ /* 0x000fe20003800000 */
[----:B------:R-:W-:-:S04]  /*01b0*/  UIADD3 UR6, -UR6, 0x100000, URZ ;  /* 0x0010000006067890 */ /* 0x000fc8000fffe13f */
[----:B------:R-:W-:Y:S02]  /*01c0*/  USHF.L.U32 UR7, UR6, 0xb, URZ ;  /* 0x0000000b06077899 */ /* 0x000fe4000800063f */
[----:B------:R-:W-:Y:S02]  /*01d0*/  USHF.L.U32 UR6, UR6, 0x1, URZ ;  /* 0x0000000106067899 */ /* 0x000fe4000800063f */
[----:B0-----:R-:W-:Y:S02]  /*01e0*/  ULEA UR8, UR8, UR4, 0x18 ;  /* 0x0000000408087291 */ /* 0x001fe4000f8ec03f */
[----:B------:R-:W-:-:S04]  /*01f0*/  UIADD3 UR4, -UR5, 0x100000, URZ ;  /* 0x0010000005047890 */ /* 0x000fc8000fffe13f */
[----:B------:R-:W-:Y:S02]  /*0200*/  USHF.L.U32 UR5, UR4, 0xb, URZ ;  /* 0x0000000b04057899 */ /* 0x000fe4000800063f */
[----:B------:R-:W-:Y:S01]  /*0210*/  USHF.L.U32 UR4, UR4, 0x1, URZ ;  /* 0x0000000104047899 */ /* 0x000fe2000800063f */
[----:B------:R-:W0:Y:S11]  /*0220*/  FENCE.VIEW.ASYNC.S ;  /* 0x00000000000073c6 */ /* 0x000e360000000000 */
[----:B0-----:R0:W1:Y:S01]  /*0230*/  SYNCS.EXCH.64 URZ, [UR8], UR4 ;  /* 0x00000004083f75b2 */ /* 0x0010620008000100 */
[----:B------:R0:W2:Y:S01]  /*0240*/  SYNCS.EXCH.64 URZ, [UR8+0x18], UR6 ;  /* 0x00001806083f75b2 */ /* 0x0000a20008000100 */
[----:B------:R0:W3:Y:S01]  /*0250*/  SYNCS.EXCH.64 URZ, [UR8+0x8], UR4 ;  /* 0x00000804083f75b2 */ /* 0x0000e20008000100 */
[----:B------:R0:W4:Y:S01]  /*0260*/  SYNCS.EXCH.64 URZ, [UR8+0x20], UR6 ;  /* 0x00002006083f75b2 */ /* 0x0001220008000100 */
[----:B------:R0:W0:Y:S01]  /*0270*/  SYNCS.EXCH.64 URZ, [UR8+0x10], UR4 ;  /* 0x00001004083f75b2 */ /* 0x0000220008000100 */
[----:B------:R0:W0:Y:S01]  /*0280*/  SYNCS.EXCH.64 URZ, [UR8+0x28], UR6 ;  /* 0x00002806083f75b2 */ /* 0x0000220008000100 */
[----:B------:R-:W-:Y:S01]  /*0290*/  NOP ;  /* 0x0000000000007918 */ /* 0x000fe20000000000 */
.L_x_2:
[----:B------:R-:W-:Y:S01]  /*02a0*/  SHF.R.S32.HI R7, RZ, 0x1f, R18 ;  /* 0x0000001fff077819 */ /* 0x000fe20000011412 */
[----:B------:R-:W5:Y:S01]  /*02b0*/  SHFL.IDX PT, R0, R0, RZ, 0x1f ;  /* 0x00001fff00007589 */ /* 0x000f6200000e0000 */
[----:B0-----:R-:W0:Y:S01]  /*02c0*/  S2UR UR8, SR_CTAID.X ;  /* 0x00000000000879c3 */ /* 0x001e220000002500 */
[----:B------:R-:W-:Y:S02]  /*02d0*/  ELECT P0, URZ, PT ;  /* 0x00000000003f782f */ /* 0x000fe40003800000 */
[----:B------:R-:W-:Y:S01]  /*02e0*/  LEA.HI R7, R7, R18, RZ, 0x7 ;  /* 0x0000001207077211 */ /* 0x000fe200078f38ff */
[----:B------:R-:W1:Y:S01]  /*02f0*/  S2R R4, SR_CTAID.Y ;  /* 0x0000000000047919 */ /* 0x000e620000002600 */
[----:B------:R-:W-:Y:S01]  /*0300*/  SHF.R.S32.HI R8, RZ, 0x1f, R3 ;  /* 0x0000001fff087819 */ /* 0x000fe20000011403 */
[----:B------:R-:W-:Y:S01]  /*0310*/  ULDC UR4, c[0x0][0x150] ;  /* 0x0000540000047ab9 */ /* 0x000fe20000000800 */
[----:B------:R-:W-:Y:S01]  /*0320*/  LOP3.LUT R7, R7, 0xffffff80, RZ, 0xc0, !PT ;  /* 0xffffff8007077812 */ /* 0x000fe200078ec0ff */
[----:B------:R-:W-:Y:S01]  /*0330*/  NOP ;  /* 0x0000000000007918 */ /* 0x000fe20000000000 */
[----:B------:R-:W-:Y:S01]  /*0340*/  LEA.HI R8, R8, R3, RZ, 0x2 ;  /* 0x0000000308087211 */ /* 0x000fe200078f10ff */
[----:B------:R-:W2:Y:S01]  /*0350*/  LDC R10, c[0x0][0x144] ;  /* 0x00005100ff0a7b82 */ /* 0x000ea20000000800 */
[----:B------:R-:W-:Y:S01]  /*0360*/  NOP ;  /* 0x0000000000007918 */ /* 0x000fe20000000000 */
[----:B------:R-:W-:Y:S01]  /*0370*/  IMAD.IADD R6, R18, 0x1, -R7 ;  /* 0x0000000112067824 */ /* 0x000fe200078e0a07 */
[----:B------:R-:W-:Y:S01]  /*0380*/  LOP3.LUT R8, R8, 0x3ffffffc, RZ, 0xc0, !PT ;  /* 0x3ffffffc08087812 */ /* 0x000fe200078ec0ff */
[----:B------:R-:W-:Y:S01]  /*0390*/  IMAD.MOV.U32 R22, RZ, RZ, 0x1 ;  /* 0x00000001ff167424 */ /* 0x000fe200078e00ff */
[----:B------:R-:W-:-:S02]  /*03a0*/  ISETP.NE.AND P3, PT, R5, RZ, PT ;  /* 0x000000ff0500720c */ /* 0x000fc40003f65270 */
[----:B------:R-:W-:Y:S01]  /*03b0*/  SHF.R.S32.HI R7, RZ, 0x1f, R6 ;  /* 0x0000001fff077819 */ /* 0x000fe20000011406 */
[----:B------:R-:W-:Y:S01]  /*03c0*/  IMAD.IADD R8, R3, 0x1, -R8 ;  /* 0x0000000103087824 */ /* 0x000fe200078e0a08 */
[----:B------:R-:W3:Y:S02]  /*03d0*/  LDC R13, c[0x0][0x140] ;  /* 0x00005000ff0d7b82 */ /* 0x000ee40000000800 */
[----:B------:R-:W-:Y:S02]  /*03e0*/  LEA.HI R7, R7, R6, RZ, 0x3 ;  /* 0x0000000607077211 */ /* 0x000fe400078f18ff */
[----:B-----5:R-:W-:Y:S02]  /*03f0*/  ISETP.NE.OR P0, PT, R0, RZ, !P0 ;  /* 0x000000ff0000720c */ /* 0x020fe40004705670 */
[--C-:B------:R-:W-:Y:S02]  /*0400*/  SHF.R.S32.HI R0, RZ, 0x3, R7.reuse ;  /* 0x00000003ff007819 */ /* 0x100fe40000011407 */
[----:B------:R-:W-:-:S02]  /*0410*/  SHF.R.S32.HI R7, RZ, 0x1f, R7 ;  /* 0x0000001fff077819 */ /* 0x000fc40000011407 */
[----:B0-----:R-:W-:Y:S02]  /*0420*/  I2FP.F32.U32 R9, UR8 ;  /* 0x0000000800097c45 */ /* 0x001fe40008201000 */
[----:B------:R-:W-:-:S03]  /*0430*/  LEA.HI R7, R7, R0, RZ, 0x2 ;  /* 0x0000000007077211 */ /* 0x000fc600078f10ff */
[----:B------:R-:W-:Y:S01]  /*0440*/  FMUL R9, R9, UR4 ;  /* 0x0000000409097c20 */ /* 0x000fe20008400000 */
[----:B------:R-:W-:Y:S01]  /*0450*/  LOP3.LUT R7, R7, 0xfffffffc, RZ, 0xc0, !PT ;  /* 0xfffffffc07077812 */ /* 0x000fe200078ec0ff */
[----:B------:R-:W-:Y:S01]  /*0460*/  VOTEU.ALL UP0, P0 ;  /* 0x00000000003f7886 */ /* 0x000fe20000000000 */
[----:B-1----:R-:W-:Y:S01]  /*0470*/  I2FP.F32.U32 R3, R4 ;  /* 0x0000000400037245 */ /* 0x002fe20000201000 */
[----:B------:R-:W-:Y:S01]  /*0480*/  ULDC UR4, c[0x0][0x154] ;  /* 0x0000550000047ab9 */ /* 0x000fe20000000800 */
[----:B------:R-:W-:Y:S01]  /*0490*/  VOTEU.ALL UP1, P0 ;  /* 0x00000000003f7886 */ /* 0x000fe20000020000 */
[----:B------:R-:W0:Y:S01]  /*04a0*/  F2I.U32.TRUNC.NTZ R9, R9 ;  /* 0x0000000900097305 */ /* 0x000e22000020f000 */
[----:B------:R-:W-:Y:S01]  /*04b0*/  IMAD.IADD R7, R0, 0x1, -R7 ;  /* 0x0000000100077824 */ /* 0x000fe200078e0a07 */
[----:B------:R-:W1:Y:S01]  /*04c0*/  @!UP0 S2UR UR7, SR_CgaCtaId ;  /* 0x00000000000789c3 */ /* 0x000e620000008800 */
[----:B------:R-:W-:Y:S01]  /*04d0*/  FMUL R12, R3, UR4 ;  /* 0x00000004030c7c20 */ /* 0x000fe20008400000 */
[----:B------:R-:W-:Y:S01]  /*04e0*/  UMOV UR4, 0x20 ;  /* 0x0000002000047882 */ /* 0x000fe20000000000 */
[----:B------:R-:W-:Y:S01]  /*04f0*/  IMAD R8, R8, 0x4, R7 ;  /* 0x0000000408087824 */ /* 0x000fe200078e0207 */
[----:B------:R-:W-:Y:S01]  /*0500*/  @!UP0 UMOV UR6, 0x400 ;  /* 0x0000040000068882 */ /* 0x000fe20000000000 */
[----:B------:R-:W-:-:S04]  /*0510*/  @!UP0 UIADD3 UR4, -UR4, 0x100000, URZ ;  /* 0x0010000004048890 */ /* 0x000fc8000fffe13f */
[----:B------:R-:W-:Y:S02]  /*0520*/  @!UP0 USHF.L.U32 UR5, UR4, 0xb, URZ ;  /* 0x0000000b04058899 */ /* 0x000fe4000800063f */
[----:B------:R-:W-:Y:S01]  /*0530*/  @!UP0 USHF.L.U32 UR4, UR4, 0x1, URZ ;  /* 0x0000000104048899 */ /* 0x000fe2000800063f */
[----:B---3--:R-:W-:Y:S01]  /*0540*/  ISETP.EQ.U32.AND P2, PT, R13, 0x1, PT ;  /* 0x000000010d00780c */ /* 0x008fe20003f42070 */
[----:B------:R-:W3:Y:S01]  /*0550*/  F2I.U32.TRUNC.NTZ R12, R12 ;  /* 0x0000000c000c7305 */ /* 0x000ee2000020f000 */
[----:B------:R-:W-:Y:S01]  /*0560*/  LEA.HI R0, R8, R8, RZ, 0x1 ;  /* 0x0000000808007211 */ /* 0x000fe200078f08ff */
[----:B------:R-:W5:Y:S03]  /*0570*/  LDC R7, c[0x0][0x148] ;  /* 0x00005200ff077b82 */ /* 0x000f660000000800 */
[----:B------:R-:W-:Y:S01]  /*0580*/  LOP3.LUT R11, R0, 0xfffffffe, RZ, 0xc0, !PT ;  /* 0xfffffffe000b7812 */ /* 0x000fe200078ec0ff */
[----:B0-----:R-:W-:Y:S01]  /*0590*/  IMAD.MOV R15, RZ, RZ, -R9 ;  /* 0x000000ffff0f7224 */ /* 0x001fe200078e0a09 */
[----:B------:R-:W-:-:S03]  /*05a0*/  SHF.R.S32.HI R9, RZ, 0x1f, R2 ;  /* 0x0000001fff097819 */ /* 0x000fc60000011402 */
[----:B--2---:R-:W-:Y:S01]  /*05b0*/  IMAD R3, R10, R15, UR8 ;  /* 0x000000080a037e24 */ /* 0x004fe2000f8e020f */
[----:B------:R-:W-:Y:S01]  /*05c0*/  LEA.HI R9, R9, R2, RZ, 0x2 ;  /* 0x0000000209097211 */ /* 0x000fe200078f10ff */
[C---:B------:R-:W-:Y:S02]  /*05d0*/  IMAD.IADD R0, R8.reuse, 0x1, -R11 ;  /* 0x0000000108007824 */ /* 0x040fe400078e0a0b */
[----:B------:R-:W-:Y:S01]  /*05e0*/  IMAD.SHL.U32 R11, R8, 0x4, RZ ;  /* 0x00000004080b7824 */ /* 0x000fe200078e00ff */
[----:B------:R-:W-:Y:S01]  /*05f0*/  LOP3.LUT R9, R9, 0xfffffffc, RZ, 0xc0, !PT ;  /* 0xfffffffc09097812 */ /* 0x000fe200078ec0ff */
[----:B---3--:R-:W-:Y:S01]  /*0600*/  IMAD.MOV R21, RZ, RZ, -R12 ;  /* 0x000000ffff157224 */ /* 0x008fe200078e0a0c */
[----:B------:R-:W-:Y:S01]  /*0610*/  ISETP.NE.AND P4, PT, R0, R3, PT ;  /* 0x000000030000720c */ /* 0x000fe20003f85270 */
[----:B-1----:R-:W-:Y:S01]  /*0620*/  @!UP0 ULEA UR6, UR7, UR6, 0x18 ;  /* 0x0000000607068291 */ /* 0x002fe2000f8ec03f */
[----:B------:R-:W-:Y:S01]  /*0630*/  LOP3.LUT R152, R8, 0xc, R11, 0x78, !PT ;  /* 0x0000000c08987812 */ /* 0x000fe200078e780b */
[----:B------:R-:W-:Y:S01]  /*0640*/  IMAD.IADD R0, R2, 0x1, -R9 ;  /* 0x0000000102007824 */ /* 0x000fe200078e0a09 */
[----:B------:R-:W-:Y:S01]  /*0650*/  VOTEU.ALL UP0, P0 ;  /* 0x00000000003f7886 */ /* 0x000fe20000000000 */
[----:B------:R-:W-:Y:S01]  /*0660*/  LOP3.LUT P0, RZ, R6, 0x7, RZ, 0xc0, !PT ;  /* 0x0000000706ff7812 */ /* 0x000fe2000780c0ff */
[----:B------:R-:W-:-:S02]  /*0670*/  VIADD R6, R5, 0xffffffff ;  /* 0xffffffff05067836 */ /* 0x000fc40000000000 */
[----:B------:R-:W-:Y:S01]  /*0680*/  ISETP.NE.AND P1, PT, R0, 0x3, PT ;  /* 0x000000030000780c */ /* 0x000fe20003f25270 */
[----:B-----5:R-:W-:Y:S01]  /*0690*/  IMAD R9, R7, R21, R4 ;  /* 0x0000001507097224 */ /* 0x020fe200078e0204 */
[----:B------:R-:W-:Y:S02]  /*06a0*/  ISETP.LT.U32.AND P0, PT, R152, 0x4, !P0 ;  /* 0x000000049800780c */ /* 0x000fe40004701070 */
[----:B------:R-:W-:Y:S01]  /*06b0*/  ISETP.EQ.OR P1, PT, R0, RZ, !P1 ;  /* 0x000000ff0000720c */ /* 0x000fe20004f22670 */
[----:B------:R-:W0:Y:S02]  /*06c0*/  FENCE.VIEW.ASYNC.S ;  /* 0x00000000000073c6 */ /* 0x000e240000000000 */
[----:B0-----:R0:W1:Y:S01]  /*06d0*/  @!UP0 SYNCS.EXCH.64 URZ, [UR6+0x40], UR4 ;  /* 0x00004004063f85b2 */ /* 0x0010620008000100 */
[----:B------:R-:W-:Y:S02]  /*06e0*/  @P4 LEA.HI R2, R152, R152, RZ, 0x1 ;  /* 0x0000009898024211 */ /* 0x000fe400078f08ff */
[----:B------:R-:W-:-:S02]  /*06f0*/  ISETP.EQ.AND P1, PT, R5, RZ, P1 ;  /* 0x000000ff0500720c */ /* 0x000fc40000f22270 */
[----:B------:R-:W-:Y:S02]  /*0700*/  @P4 SHF.R.S32.HI R2, RZ, 0x1, R2 ;  /* 0x00000001ff024819 */ /* 0x000fe40000011402 */
[----:B------:R-:W-:Y:S02]  /*0710*/  ISETP.GE.U32.AND P6, PT, R6, 0x2, PT ;  /* 0x000000020600780c */ /* 0x000fe40003fc6070 */
[----:B------:R-:W-:Y:S02]  /*0720*/  @P4 ISETP.NE.AND P5, PT, R2, R9, PT ;  /* 0x000000090200420c */ /* 0x000fe40003fa5270 */
[----:B------:R-:W-:Y:S02]  /*0730*/  SEL R9, RZ, 0x1, !P0 ;  /* 0x00000001ff097807 */ /* 0x000fe40004000000 */
[----:B------:R-:W-:Y:S02]  /*0740*/  @P4 SEL R22, RZ, 0x1, P5 ;  /* 0x00000001ff164807 */ /* 0x000fe40002800000 */
[----:B------:R-:W-:Y:S01]  /*0750*/  SEL R19, RZ, 0x1, !P1 ;  /* 0x00000001ff137807 */ /* 0x000fe20004800000 */
[----:B------:R0:W2:Y:S01]  /*0760*/  @!UP1 SYNCS.EXCH.64 URZ, [UR6+0x48], UR4 ;  /* 0x00004804063f95b2 */ /* 0x0000a20008000100 */
[----:B------:R-:W-:Y:S01]  /*0770*/  LOP3.LUT R22, R22, R9, RZ, 0xc0, !PT ;  /* 0x0000000916167212 */ /* 0x000fe200078ec0ff */
[----:B------:R-:W-:Y:S01]  /*0780*/  NOP ;  /* 0x0000000000007918 */ /* 0x000fe20000000000 */
[----:B------:R-:W-:Y:S01]  /*0790*/  SEL R19, R19, 0x2, P6 ;  /* 0x0000000213137807 */ /* 0x000fe20003000000 */
[----:B------:R-:W-:Y:S06]  /*07a0*/  @!P2 BRA `(.L_x_3) ;  /* 0x000000000008a947 */ /* 0x000fec0003800000 */
[----:B-12-4-:R-:W-:Y:S01]  /*07b0*/  UCGABAR_ARV ;  /* 0x00000000000079c7 */ /* 0x016fe20008000000 */
[----:B------:R-:W-:Y:S05]  /*07c0*/  BRA `(.L_x_4) ;  /* 0x0000000000047947 */ /* 0x000fea0003800000 */
.L_x_3:
[----:B-12-4-:R-:W-:Y:S01]  /*07d0*/  NOP ;  /* 0x0000000000007918 */ /* 0x016fe20000000000 */
.L_x_4:
[----:B------:R-:W1:Y:S01]  /*07e0*/  LDC R2, c[0x0][0x65c] ;  /* 0x00019700ff027b82 */ /* 0x000e620000000800 */
[----:B------:R-:W-:Y:S02]  /*07f0*/  IMAD.U32 R8, RZ, RZ, UR8 ;  /* 0x00000008ff087e24 */ /* 0x000fe4000f8e00ff */
[----:B------:R-:W-:Y:S01]  /*0800*/  IMAD.MOV.U32 R9, RZ, RZ, RZ ;  /* 0x000000ffff097224 */ /* 0x000fe200078e00ff */
[----:B-1----:R-:W-:-:S04]  /*0810*/  ISETP.NE.AND P1, PT, R2, 0x1, PT ;  /* 0x000000010200780c */ /* 0x002fc80003f25270 */
[----:B------:R-:W-:-:S09]  /*0820*/  P2R R5, PR, RZ, 0x2 ;  /* 0x00000002ff057803 */ /* 0x000fd20000000000 */
[----:B------:R-:W1:Y:S01]  /*0830*/  @P1 LDC R17, c[0x0][0x10] ;  /* 0x00000400ff111b82 */ /* 0x000e620000000800 */
[----:B------:R-:W-:Y:S02]  /*0840*/  @P1 IMAD.MOV.U32 R5, RZ, RZ, RZ ;  /* 0x000000ffff051224 */ /* 0x000fe400078e00ff */
[----:B------:R-:W-:-:S05]  /*0850*/  @P1 IMAD.MOV.U32 R13, RZ, RZ, RZ ;  /* 0x000000ffff0d1224 */ /* 0x000fca00078e00ff */
[----:B------:R-:W2:Y:S01]  /*0860*/  @!P1 LDC R11, c[0x0][0xc] ;  /* 0x00000300ff0b9b82 */ /* 0x000ea20000000800 */
[----:B-1----:R-:W-:-:S04]  /*0870*/  @P1 IMAD.WIDE.U32 R16, R17, UR8, R4 ;  /* 0x0000000811101c25 */ /* 0x002fc8000f8e0004 */
[----:B------:R-:W-:Y:S02]  /*0880*/  @P1 IMAD.IADD R17, R17, 0x1, R13 ;  /* 0x0000000111111824 */ /* 0x000fe400078e020d */
[----:B--2---:R-:W-:-:S04]  /*0890*/  @!P1 IMAD.WIDE.U32 R8, R4, R11, R8 ;  /* 0x0000000b04089225 */ /* 0x004fc800078e0008 */
[----:B------:R-:W-:Y:S02]  /*08a0*/  @!P1 IMAD.MOV.U32 R16, RZ, RZ, R8 ;  /* 0x000000ffff109224 */ /* 0x000fe400078e0008 */
[----:B------:R-:W-:Y:S01]  /*08b0*/  @!P1 IMAD.MOV.U32 R17, RZ, RZ, R9 ;  /* 0x000000ffff119224 */ /* 0x000fe200078e0009 */
[----:B------:R-:W-:Y:S06]  /*08c0*/  @!P2 BRA `(.L_x_5) ;  /* 0x00000000000ca947 */ /* 0x000fec0003800000 */
[----:B------:R-:W-:Y:S01]  /*08d0*/  UCGABAR_WAIT ;  /* 0x0000000000007dc7 */ /* 0x000fe20008000000 */
[----:B------:R-:W-:Y:S01]  /*08e0*/  CCTL.IVALL ;  /* 0x00000000ff00798f */ /* 0x000fe20002000000 */
[----:B------:R-:W-:Y:S05]  /*08f0*/  BRA `(.L_x_6) ;  /* 0x0000000000047947 */ /* 0x000fea0003800000 */
.L_x_5:
[----:B------:R-:W-:Y:S06]  /*0900*/  BAR.SYNC.DEFER_BLOCKING 0x0 ;  /* 0x0000000000007b1d */ /* 0x000fec0000010000 */
.L_x_6:
[----:B------:R-:W-:Y:S05]  /*0910*/  @!P3 BRA `(.L_x_7) ;  /* 0x0000009400e0b947 */ /* 0x000fea0003800000 */
[----:B------:R-:W-:-:S13]  /*0920*/  ISETP.GT.U32.AND P0, PT, R6, 0x1, PT ;  /* 0x000000010600780c */ /* 0x000fda0003f04070 */
[----:B0-----:R-:W-:Y:S05]  /*0930*/  @P0 EXIT ;  /* 0x000000000000094d */ /* 0x001fea0003800000 */
[----:B------:R-:W-:Y:S01]  /*0940*/  ULDC.64 UR4, c[0x0][0x650] ;  /* 0x0001940000047ab9 */ /* 0x000fe20000000a00 */
[----:B------:R-:W-:Y:S01]  /*0950*/  PRMT R0, RZ, 0x7610, R0 ;  /* 0x00007610ff007816 */ /* 0x000fe20000000000 */
[----:B------:R-:W-:Y:S01]  /*0960*/  IMAD.MOV.U32 R154, RZ, RZ, -0x1 ;  /* 0xffffffffff9a7424 */ /* 0x000fe200078e00ff */
[----:B------:R-:W-:Y:S01]  /*0970*/  ISETP.GE.U32.AND P0, PT, R16, UR4, PT ;  /* 0x0000000410007c0c */ /* 0x000fe2000bf06070 */
[----:B------:R-:W-:Y:S02]  /*0980*/  IMAD.MOV.U32 R153, RZ, RZ, -0x1 ;  /* 0xffffffffff997424 */ /* 0x000fe400078e00ff */
[----:B------:R-:W-:Y:S01]  /*0990*/  IMAD.MOV.U32 R23, RZ, RZ, -0x1 ;  /* 0xffffffffff177424 */ /* 0x000fe200078e00ff */
[----:B------:R-:W-:-:S13]  /*09a0*/  ISETP.GE.U32.AND.EX P0, PT, R17, UR5, PT, P0 ;  /* 0x0000000511007c0c */ /* 0x000fda000bf06100 */
[----:B------:R-:W-:Y:S05]  /*09b0*/  @P0 BRA `(.L_x_8) ;  /* 0x00000004002c0947 */ /* 0x000fea0003800000 */
[----:B------:R-:W0:Y:S01]  /*09c0*/  LDC.64 R24, c[0x0][0x628] ;  /* 0x00018a00ff187b82 */ /* 0x000e220000000a00 */
[----:B------:R-:W-:Y:S02]  /*09d0*/  IMAD.MOV.U32 R8, RZ, RZ, R16 ;  /* 0x000000ffff087224 */ /* 0x000fe400078e0010 */
[----:B------:R-:W-:-:S05]  /*09e0*/  IMAD.MOV.U32 R9, RZ, RZ, R17 ;  /* 0x000000ffff097224 */ /* 0x000fca00078e0011 */
[----:B------:R-:W1:Y:S08]  /*09f0*/  LDC R0, c[0x0][0x630] ;  /* 0x00018c00ff007b82 */ /* 0x000e700000000800 */
[----:B------:R-:W2:Y:S01]  /*0a00*/  LDC.64 R26, c[0x0][0x620] ;  /* 0x00018800ff1a7b82 */ /* 0x000ea20000000a00 */
[----:B0-----:R-:W-:-:S04]  /*0a10*/  ISETP.NE.U32.AND P0, PT, R24, RZ, PT ;  /* 0x000000ff1800720c */ /* 0x001fc80003f05070 */
[----:B------:R-:W-:-:S13]  /*0a20*/  ISETP.NE.AND.EX P0, PT, R25, RZ, PT, P0 ;  /* 0x000000ff1900720c */ /* 0x000fda0003f05300 */
[----:B-12---:R-:W-:Y:S05]  /*0a30*/  @!P0 BRA `(.L_x_9) ;  /* 0x0000000000288947 */ /* 0x006fea0003800000 */
[----:B------:R-:W0:Y:S02]  /*0a40*/  LDC R13, c[0x0][0x634] ;  /* 0x00018d00ff0d7b82 */ /* 0x000e240000000800 */
[----:B0-----:R-:W-:-:S05]  /*0a50*/  IADD3 R13, P0, R16, R13, RZ ;  /* 0x0000000d100d7210 */ /* 0x001fca0007f1e0ff */
[----:B------:R-:W-:-:S04]  /*0a60*/  IMAD.X R15, RZ, RZ, R17, P0 ;  /* 0x000000ffff0f7224 */ /* 0x000fc800000e0611 */
[----:B------:R-:W-:-:S04]  /*0a70*/  IMAD.WIDE.U32 R8, R15, R24, RZ ;  /* 0x000000180f087225 */ /* 0x000fc800078e00ff */
[----:B------:R-:W-:-:S04]  /*0a80*/  IMAD.WIDE.U32 R10, P0, R13, R25, R8 ;  /* 0x000000190d0a7225 */ /* 0x000fc80007800008 */
[----:B------:R-:W-:-:S04]  /*0a90*/  IMAD.WIDE.U32 R8, R13, R24, RZ ;  /* 0x000000180d087225 */ /* 0x000fc800078e00ff */
[----:B------:R-:W-:Y:S01]  /*0aa0*/  IMAD.X R13, RZ, RZ, RZ, P0 ;  /* 0x000000ffff0d7224 */ /* 0x000fe200000e06ff */
[----:B------:R-:W-:Y:S01]  /*0ab0*/  IADD3 RZ, P0, R9, R10, RZ ;  /* 0x0000000a09ff7210 */ /* 0x000fe20007f1e0ff */
[----:B------:R-:W-:-:S04]  /*0ac0*/  IMAD.MOV.U32 R12, RZ, RZ, R11 ;  /* 0x000000ffff0c7224 */ /* 0x000fc800078e000b */
[----:B------:R-:W-:-:S08]  /*0ad0*/  IMAD.WIDE.U32.X R8, R15, R25, R12, P0 ;  /* 0x000000190f087225 */ /* 0x000fd000000e040c */
.L_x_9:
[----:B------:R-:W0:Y:S01]  /*0ae0*/  LDC.64 R24, c[0x0][0x640] ;  /* 0x00019000ff187b82 */ /* 0x000e220000000a00 */
[-CC-:B------:R-:W-:Y:S01]  /*0af0*/  SHF.R.U64 R28, R8, R0.reuse, R9.reuse ;  /* 0x00000000081c7219 */ /* 0x180fe20000001209 */
[----:B------:R-:W-:Y:S01]  /*0b00*/  IMAD R30, R7, R21, R4 ;  /* 0x00000015071e7224 */ /* 0x000fe200078e0204 */
[----:B------:R-:W-:Y:S01]  /*0b10*/  SHF.R.U32.HI R0, RZ, R0, R9 ;  /* 0x00000000ff007219 */ /* 0x000fe20000011609 */
[----:B------:R-:W-:Y:S01]  /*0b20*/  IMAD.MOV.U32 R21, RZ, RZ, 0x1 ;  /* 0x00000001ff157424 */ /* 0x000fe200078e00ff */
[----:B------:R-:W-:-:S03]  /*0b30*/  IADD3 R5, P0, RZ, -R28, RZ ;  /* 0x8000001cff057210 */ /* 0x000fc60007f1e0ff */
[----:B------:R-:W1:Y:S02]  /*0b40*/  LDC R6, c[0x0][0x618] ;  /* 0x00018600ff067b82 */ /* 0x000e640000000800 */
[----:B------:R-:W-:-:S04]  /*0b50*/  IMAD.X R9, RZ, RZ, ~R0, P0 ;  /* 0x000000ffff097224 */ /* 0x000fc800000e0e00 */
[-C--:B------:R-:W-:Y:S02]  /*0b60*/  IMAD R0, R9, R26.reuse, RZ ;  /* 0x0000001a09007224 */ /* 0x080fe400078e02ff */
[----:B------:R-:W2:Y:S01]  /*0b70*/  LDC R11, c[0x0][0x608] ;  /* 0x00018200ff0b7b82 */ /* 0x000ea20000000800 */
[----:B------:R-:W-:-:S04]  /*0b80*/  IMAD.WIDE.U32 R8, R5, R26, R16 ;  /* 0x0000001a05087225 */ /* 0x000fc800078e0010 */
[----:B------:R-:W-:-:S03]  /*0b90*/  IMAD R5, R5, R27, R0 ;  /* 0x0000001b05057224 */ /* 0x000fc600078e0200 */
[----:B------:R-:W3:Y:S01]  /*0ba0*/  LDC R12, c[0x0][0x658] ;  /* 0x00019600ff0c7b82 */ /* 0x000ee20000000800 */
[----:B0-----:R-:W-:Y:S01]  /*0bb0*/  ISETP.NE.U32.AND P0, PT, R24, RZ, PT ;  /* 0x000000ff1800720c */ /* 0x001fe20003f05070 */
[----:B------:R-:W-:Y:S02]  /*0bc0*/  IMAD.IADD R5, R9, 0x1, R5 ;  /* 0x0000000109057824 */ /* 0x000fe400078e0205 */
[----:B------:R-:W-:Y:S01]  /*0bd0*/  IMAD.MOV.U32 R9, RZ, RZ, -0x1 ;  /* 0xffffffffff097424 */ /* 0x000fe200078e00ff */
[----:B------:R-:W-:-:S03]  /*0be0*/  ISETP.NE.AND.EX P0, PT, R25, RZ, PT, P0 ;  /* 0x000000ff1900720c */ /* 0x000fc60003f05300 */
[----:B------:R-:W0:Y:S01]  /*0bf0*/  LDC R15, c[0x0][0x600] ;  /* 0x00018000ff0f7b82 */ /* 0x000e220000000800 */
[-CC-:B-1----:R-:W-:Y:S02]  /*0c00*/  SHF.R.U64 R13, R8, R6.reuse, R5.reuse ;  /* 0x00000006080d7219 */ /* 0x182fe40000001205 */
[----:B------:R-:W-:-:S05]  /*0c10*/  SHF.R.U32.HI R0, RZ, R6, R5 ;  /* 0x00000006ff007219 */ /* 0x000fca0000011605 */
[----:B------:R-:W1:Y:S01]  /*0c20*/  LDC R14, c[0x0][0x648] ;  /* 0x00019200ff0e7b82 */ /* 0x000e620000000800 */
[-CC-:B--2---:R-:W-:Y:S02]  /*0c30*/  SHF.R.U64 R27, R13, R11.reuse, R0.reuse ;  /* 0x0000000b0d1b7219 */ /* 0x184fe40000001200 */
[----:B------:R-:W-:-:S05]  /*0c40*/  SHF.R.U32.HI R5, RZ, R11, R0 ;  /* 0x0000000bff057219 */ /* 0x000fca0000011600 */
[----:B------:R-:W2:Y:S01]  /*0c50*/  LDC R20, c[0x0][0x638] ;  /* 0x00018e00ff147b82 */ /* 0x000ea20000000800 */
[-CC-:B---3--:R-:W-:Y:S02]  /*0c60*/  SHF.R.U64 R26, R27, R12.reuse, R5.reuse ;  /* 0x0000000c1b1a7219 */ /* 0x188fe40000001205 */
[-C--:B------:R-:W-:Y:S02]  /*0c70*/  SHF.L.U32 R0, R9, R12.reuse, RZ ;  /* 0x0000000c09007219 */ /* 0x080fe400000006ff */
[----:B------:R-:W-:Y:S01]  /*0c80*/  SHF.R.U32.HI R5, RZ, R12, R5 ;  /* 0x0000000cff057219 */ /* 0x000fe20000011605 */
[----:B------:R-:W-:Y:S01]  /*0c90*/  IMAD.MOV.U32 R4, RZ, RZ, R26 ;  /* 0x000000ffff047224 */ /* 0x000fe200078e001a */
[----:B------:R-:W-:Y:S01]  /*0ca0*/  LOP3.LUT R10, RZ, R0, RZ, 0x33, !PT ;  /* 0x00000000ff0a7212 */ /* 0x000fe200078e33ff */
[----:B------:R-:W3:Y:S01]  /*0cb0*/  LDC R23, c[0x0][0x610] ;  /* 0x00018400ff177b82 */ /* 0x000ee20000000800 */
[----:B------:R-:W-:Y:S05]  /*0cc0*/  @!P0 BRA `(.L_x_10) ;  /* 0x0000000000288947 */ /* 0x000fea0003800000 */
[----:B------:R-:W4:Y:S02]  /*0cd0*/  LDC R9, c[0x0][0x64c] ;  /* 0x00019300ff097b82 */ /* 0x000f240000000800 */
[----:B----4-:R-:W-:-:S05]  /*0ce0*/  IADD3 R9, P0, R26, R9, RZ ;  /* 0x000000091a097210 */ /* 0x010fca0007f1e0ff */
        /* <DEDUP_REMOVED lines=8> */
.L_x_10:
[----:B-1----:R-:W-:Y:S01]  /*0d70*/  SHF.R.U64 R4, R4, R14, R5 ;  /* 0x0000000e04047219 */ /* 0x002fe20000001205 */
[----:B0-----:R-:W-:Y:S01]  /*0d80*/  VIADD R6, R15, 0xffffffff ;  /* 0xffffffff0f067836 */ /* 0x001fe20000000000 */
[----:B------:R-:W-:Y:S02]  /*0d90*/  SHF.L.U32 R0, R21, R12, RZ ;  /* 0x0000000c15007219 */ /* 0x000fe400000006ff */
[----:B------:R-:W-:Y:S01]  /*0da0*/  LOP3.LUT R5, R27, R10, RZ, 0xc0, !PT ;  /* 0x0000000a1b057212 */ /* 0x000fe200078ec0ff */
[----:B------:R-:W-:Y:S01]  /*0db0*/  IMAD.MOV R7, RZ, RZ, -R4 ;  /* 0x000000ffff077224 */ /* 0x000fe200078e0a04 */
[----:B------:R-:W-:Y:S02]  /*0dc0*/  SEL R3, R3, R30, !P1 ;  /* 0x0000001e03037207 */ /* 0x000fe40004800000 */
[----:B------:R-:W-:Y:S01]  /*0dd0*/  LOP3.LUT R6, R13, R6, RZ, 0xc0, !PT ;  /* 0x000000060d067212 */ /* 0x000fe200078ec0ff */
[----:B------:R-:W-:Y:S02]  /*0de0*/  IMAD R4, R0, R4, R5 ;  /* 0x0000000400047224 */ /* 0x000fe400078e0205 */
[----:B--2---:R-:W-:-:S02]  /*0df0*/  IMAD R0, R7, R20, R26 ;  /* 0x0000001407007224 */ /* 0x004fc400078e021a */
[----:B---3--:R-:W-:Y:S02]  /*0e00*/  IMAD R3, R4, R23, R3 ;  /* 0x0000001704037224 */ /* 0x008fe400078e0203 */
[----:B------:R-:W-:Y:S02]  /*0e10*/  IMAD R154, R0, R15, R6 ;  /* 0x0000000f009a7224 */ /* 0x000fe400078e0206 */
[----:B------:R-:W-:Y:S02]  /*0e20*/  IMAD.MOV.U32 R4, RZ, RZ, 0x1 ;  /* 0x00000001ff047424 */ /* 0x000fe400078e00ff */
[----:B------:R-:W-:Y:S01]  /*0e30*/  IMAD.MOV.U32 R23, RZ, RZ, R28 ;  /* 0x000000ffff177224 */ /* 0x000fe200078e001c */
[----:B------:R-:W-:Y:S02]  /*0e40*/  SEL R153, R154, R3, !P1 ;  /* 0x000000039a997207 */ /* 0x000fe40004800000 */
[----:B------:R-:W-:Y:S02]  /*0e50*/  PRMT R0, R4, 0x7610, R0 ;  /* 0x0000761004007816 */ /* 0x000fe40000000000 */
[----:B------:R-:W-:-:S07]  /*0e60*/  SEL R154, R3, R154, !P1 ;  /* 0x0000009a039a7207 */ /* 0x000fce0004800000 */
.L_x_8:
[----:B------:R-:W-:-:S08]  /*0e70*/  NOP ;  /* 0x0000000000007918 */ /* 0x000fd00000000000 */
[----:B------:R-:W0:Y:S02]  /*0e80*/  USETMAXREG.TRY_ALLOC.CTAPOOL UP0, 0xe8 ;  /* 0x000000e8000079c8 */ /* 0x000e240008000600 */
[----:B0-----:R-:W-:-:S13]  /*0e90*/  PLOP3.LUT P0, PT, PT, PT, UP0, 0x80, 0x0 ;  /* 0x000000000000781c */ /* 0x001fda0003f0f008 */
[----:B------:R-:W-:Y:S05]  /*0ea0*/  @!P0 BRA `(.L_x_8) ;  /* 0xfffffffc00f08947 */ /* 0x000fea000383ffff */
[----:B------:R-:W-:Y:S01]  /*0eb0*/  ULDC.64 UR4, c[0x0][0x598] ;  /* 0x0001660000047ab9 */ /* 0x000fe20000000a00 */
[----:B------:R-:W-:Y:S01]  /*0ec0*/  ULDC.64 UR36, c[0x0][0x208] ;  /* 0x0000820000247ab9 */ /* 0x000fe20000000a00 */
[----:B------:R-:W-:-:S04]  /*0ed0*/  ISETP.NE.U32.AND P0, PT, RZ, UR4, PT ;  /* 0x00000004ff007c0c */ /* 0x000fc8000bf05070 */
[----:B------:R-:W-:-:S13]  /*0ee0*/  ISETP.NE.AND.EX P0, PT, RZ, UR5, PT, P0 ;  /* 0x00000005ff007c0c */ /* 0x000fda000bf05300 */
[----:B------:R-:W-:Y:S05]  /*0ef0*/  @!P0 BRA `(.L_x_11) ;  /* 0x00000000001c8947 */ /* 0x000fea0003800000 */
[----:B------:R-:W0:Y:S02]  /*0f00*/  LDC.64 R4, c[0x0][0x598] ;  /* 0x00016600ff047b82 */ /* 0x000e240000000a00 */
[----:B0-----:R-:W2:Y:S02]  /*0f10*/  LDG.E.64 R4, desc[UR36][R4.64] ;  /* 0x0000002404047981 */ /* 0x001ea4000c1e1b00 */
[----:B--2---:R-:W-:-:S04]  /*0f20*/  ISETP.NE.U32.AND P0, PT, R4, RZ, PT ;  /* 0x000000ff0400720c */ /* 0x004fc80003f05070 */
[----:B------:R-:W-:-:S13]  /*0f30*/  ISETP.NE.AND.EX P0, PT, R5, RZ, PT, P0 ;  /* 0x000000ff0500720c */ /* 0x000fda0003f05300 */
[----:B------:R-:W-:Y:S05]  /*0f40*/  @!P0 BRA `(.L_x_11) ;  /* 0x0000000000088947 */ /* 0x000fea0003800000 */
[----:B------:R0:W5:Y:S01]  /*0f50*/  LD.E R155, desc[UR36][R4.64] ;  /* 0x00000024049b7980 */ /* 0x000162000c101900 */
[----:B------:R-:W-:Y:S05]  /*0f60*/  BRA `(.L_x_12) ;  /* 0x0000000000247947 */ /* 0x000fea0003800000 */
.L_x_11:
[----:B------:R-:W-:Y:S02]  /*0f70*/  ULDC.64 UR4, c[0x0][0x588] ;  /* 0x0001620000047ab9 */ /* 0x000fe40000000a00 */
[----:B------:R-:W-:-:S04]  /*0f80*/  ISETP.NE.U32.AND P0, PT, RZ, UR4, PT ;  /* 0x00000004ff007c0c */ /* 0x000fc8000bf05070 */
[----:B------:R-:W-:-:S13]  /*0f90*/  ISETP.NE.AND.EX P0, PT, RZ, UR5, PT, P0 ;  /* 0x00000005ff007c0c */ /* 0x000fda000bf05300 */
[----:B------:R-:W-:Y:S05]  /*0fa0*/  @!P0 BRA `(.L_x_13) ;  /* 0x00000000000c8947 */ /* 0x000fea0003800000 */
[----:B------:R-:W0:Y:S02]  /*0fb0*/  LDC.64 R4, c[0x0][0x588] ;  /* 0x00016200ff047b82 */ /* 0x000e240000000a00 */
[----:B0-----:R1:W5:Y:S01]  /*0fc0*/  LDG.E R155, desc[UR36][R4.64] ;  /* 0x00000024049b7981 */ /* 0x001362000c1e1900 */
[----:B------:R-:W-:Y:S05]  /*0fd0*/  BRA `(.L_x_12) ;  /* 0x0000000000087947 */ /* 0x000fea0003800000 */
.L_x_13:
[----:B------:R-:W-:Y:S02]  /*0fe0*/  ULDC UR4, c[0x0][0x580] ;  /* 0x0001600000047ab9 */ /* 0x000fe40000000800 */
[----:B------:R-:W-:-:S07]  /*0ff0*/  IMAD.U32 R155, RZ, RZ, UR4 ;  /* 0x00000004ff9b7e24 */ /* 0x000fce000f8e00ff */
.L_x_12:
[----:B------:R-:W-:Y:S02]  /*1000*/  ULDC.64 UR4, c[0x0][0x5a0] ;  /* 0x0001680000047ab9 */ /* 0x000fe40000000a00 */
[----:B------:R-:W-:-:S04]  /*1010*/  ISETP.NE.U32.AND P0, PT, RZ, UR4, PT ;  /* 0x00000004ff007c0c */ /* 0x000fc8000bf05070 */
[----:B------:R-:W-:-:S13]  /*1020*/  ISETP.NE.AND.EX P0, PT, RZ, UR5, PT, P0 ;  /* 0x00000005ff007c0c */ /* 0x000fda000bf05300 */
[----:B------:R-:W-:Y:S05]  /*1030*/  @!P0 BRA `(.L_x_14) ;  /* 0x00000000001c8947 */ /* 0x000fea0003800000 */
[----:B01----:R-:W0:Y:S02]  /*1040*/  LDC.64 R4, c[0x0][0x5a0] ;  /* 0x00016800ff047b82 */ /* 0x003e240000000a00 */
[----:B0-----:R-:W2:Y:S02]  /*1050*/  LDG.E.64 R4, desc[UR36][R4.64] ;  /* 0x0000002404047981 */ /* 0x001ea4000c1e1b00 */
[----:B--2---:R-:W-:-:S04]  /*1060*/  ISETP.NE.U32.AND P0, PT, R4, RZ, PT ;  /* 0x000000ff0400720c */ /* 0x004fc80003f05070 */
[----:B------:R-:W-:-:S13]  /*1070*/  ISETP.NE.AND.EX P0, PT, R5, RZ, PT, P0 ;  /* 0x000000ff0500720c */ /* 0x000fda0003f05300 */
[----:B------:R-:W-:Y:S05]  /*1080*/  @!P0 BRA `(.L_x_14) ;  /* 0x0000000000088947 */ /* 0x000fea0003800000 */
[----:B------:R0:W5:Y:S01]  /*1090*/  LD.E R156, desc[UR36][R4.64] ;  /* 0x00000024049c7980 */ /* 0x000162000c101900 */
[----:B------:R-:W-:Y:S05]  /*10a0*/  BRA `(.L_x_15) ;  /* 0x0000000000247947 */ /* 0x000fea0003800000 */
.L_x_14:
[----:B------:R-:W-:Y:S02]  /*10b0*/  ULDC.64 UR4, c[0x0][0x590] ;  /* 0x0001640000047ab9 */ /* 0x000fe40000000a00 */
[----:B------:R-:W-:-:S04]  /*10c0*/  ISETP.NE.U32.AND P0, PT, RZ, UR4, PT ;  /* 0x00000004ff007c0c */ /* 0x000fc8000bf05070 */
[----:B------:R-:W-:-:S13]  /*10d0*/  ISETP.NE.AND.EX P0, PT, RZ, UR5, PT, P0 ;  /* 0x00000005ff007c0c */ /* 0x000fda000bf05300 */
[----:B------:R-:W-:Y:S05]  /*10e0*/  @!P0 BRA `(.L_x_16) ;  /* 0x00000000000c8947 */ /* 0x000fea0003800000 */
[----:B------:R-:W2:Y:S02]  /*10f0*/  LDC.64 R156, c[0x0][0x590] ;  /* 0x00016400ff9c7b82 */ /* 0x000ea40000000a00 */
[----:B--2---:R2:W5:Y:S01]  /*1100*/  LDG.E R156, desc[UR36][R156.64] ;  /* 0x000000249c9c7981 */ /* 0x004562000c1e1900 */
[----:B------:R-:W-:Y:S05]  /*1110*/  BRA `(.L_x_15) ;  /* 0x0000000000087947 */ /* 0x000fea0003800000 */
.L_x_16:
[----:B------:R-:W-:Y:S02]  /*1120*/  ULDC UR4, c[0x0][0x584] ;  /* 0x0001610000047ab9 */ /* 0x000fe40000000800 */
[----:B------:R-:W-:-:S07]  /*1130*/  IMAD.U32 R156, RZ, RZ, UR4 ;  /* 0x00000004ff9c7e24 */ /* 0x000fce000f8e00ff */
.L_x_15:
[----:B------:R-:W-:-:S13]  /*1140*/  LOP3.LUT P0, RZ, R0, 0xff, RZ, 0xc0, !PT ;  /* 0x000000ff00ff7812 */ /* 0x000fda000780c0ff */
[----:B------:R-:W-:Y:S05]  /*1150*/  @!P0 EXIT ;  /* 0x000000000000894d */ /* 0x000fea0003800000 */
[----:B------:R-:W-:Y:S01]  /*1160*/  ULDC UR4, c[0x0][0x28c] ;  /* 0x0000a30000047ab9 */ /* 0x000fe20000000800 */
[----:B--2---:R-:W-:Y:S01]  /*1170*/  LOP3.LUT R157, R19, 0x1, RZ, 0xfc, !PT ;  /* 0x00000001139d7812 */ /* 0x004fe200078efcff */
[----:B------:R-:W-:Y:S01]  /*1180*/  UIADD3 UR4, UR4, 0x1f, URZ ;  /* 0x0000001f04047890 */ /* 0x000fe2000fffe03f */
[----:B------:R-:W-:Y:S01]  /*1190*/  UMOV UR38, URZ ;  /* 0x0000003f00267c82 */ /* 0x000fe20008000000 */
[----:B------:R-:W-:Y:S02]  /*11a0*/  UMOV UR39, URZ ;  /* 0x0000003f00277c82 */ /* 0x000fe40008000000 */
[----:B------:R-:W-:-:S04]  /*11b0*/  USHF.R.S32.HI UR5, URZ, 0x1f, UR4 ;  /* 0x0000001f3f057899 */ /* 0x000fc80008011404 */
[----:B------:R-:W-:-:S04]  /*11c0*/  ULEA.HI UR5, UR5, UR4, URZ, 0x5 ;  /* 0x0000000405057291 */ /* 0x000fc8000f8f283f */
[----:B------:R-:W-:-:S12]  /*11d0*/  USHF.R.S32.HI UR40, URZ, 0x5, UR5 ;  /* 0x000000053f287899 */ /* 0x000fd80008011405 */
.L_x_292:
[----:B------:R-:W-:Y:S01]  /*11e0*/  LOP3.LUT R0, R18, 0x80, RZ, 0xc0, !PT ;  /* 0x0000008012007812 */ /* 0x000fe200078ec0ff */
[----:B--2---:R-:W2:Y:S01]  /*11f0*/  S2UR UR7, SR_CgaCtaId ;  /* 0x00000000000779c3 */ /* 0x004ea20000008800 */
[----:B------:R-:W-:Y:S02]  /*1200*/  UMOV UR6, 0x400 ;  /* 0x0000040000067882 */ /* 0x000fe40000000000 */
[----:B------:R-:W-:-:S06]  /*1210*/  SHF.R.U32.HI R0, RZ, 0x7, R0 ;  /* 0x00000007ff007819 */ /* 0x000fcc0000011600 */
[----:B---3--:R-:W3:Y:S01]  /*1220*/  SHFL.IDX PT, R0, R0, RZ, 0x1f ;  /* 0x00001fff00007589 */ /* 0x008ee200000e0000 */
[----:B--2---:R-:W-:Y:S01]  /*1230*/  ULEA UR6, UR7, UR6, 0x18 ;  /* 0x0000000607067291 */ /* 0x004fe2000f8ec03f */
[----:B---3--:R-:W-:-:S13]  /*1240*/  R2UR UR4, R0 ;  /* 0x00000000000472ca */ /* 0x008fda00000e0000 */
[----:B------:R-:W-:-:S04]  /*1250*/  ULEA.HI UR5, UR4, UR4, URZ, 0x1 ;  /* 0x0000000404057291 */ /* 0x000fc8000f8f083f */
[----:B------:R-:W-:-:S04]  /*1260*/  ULOP3.LUT UR5, UR5, 0xffffe, URZ, 0xc0, !UPT ;  /* 0x000ffffe05057892 */ /* 0x000fc8000f8ec03f */
[----:B------:R-:W-:-:S03]  /*1270*/  UIADD3 UR5, UR4, -UR5, URZ ;  /* 0x8000000504057290 */ /* 0x000fc6000fffe03f */
[----:B------:R-:W-:Y:S01]  /*1280*/  ULDC UR4, c[0x0][0x28c] ;  /* 0x0000a30000047ab9 */ /* 0x000fe20000000800 */
[----:B------:R-:W-:Y:S01]  /*1290*/  ULEA UR5, UR5, UR6, 0xc ;  /* 0x0000000605057291 */ /* 0x000fe2000f8e603f */
[----:B------:R-:W-:-:S03]  /*12a0*/  ISETP.LT.AND P0, PT, RZ, UR4, PT ;  /* 0x00000004ff007c0c */ /* 0x000fc6000bf01270 */
[----:B------:R-:W-:-:S04]  /*12b0*/  UIADD3 UR5, UR5, 0x100, URZ ;  /* 0x0000010005057890 */ /* 0x000fc8000fffe03f */
[----:B------:R-:W-:-:S04]  /*12c0*/  USHF.R.U32.HI UR5, URZ, 0x4, UR5 ;  /* 0x000000043f057899 */ /* 0x000fc80008011605 */
[----:B------:R-:W-:Y:S02]  /*12d0*/  ULOP3.LUT UR41, UR5, 0x3fff, URZ, 0xc0, !UPT ;  /* 0x00003fff05297892 */ /* 0x000fe4000f8ec03f */
[----:B-1--45:R-:W-:Y:S10]  /*12e0*/  @P0 BRA `(.L_x_17) ;  /* 0x0000000000400947 */ /* 0x032ff40003800000 */
[----:B------:R-:W-:Y:S01]  /*12f0*/  MOV R0, 0x0 ;  /* 0x0000000000007802 */ /* 0x000fe20000000f00 */
[----:B------:R-:W-:Y:S01]  /*1300*/  ULDC.64 UR4, c[0x4][0x68] ;  /* 0x01001a0000047ab9 */ /* 0x000fe20000000a00 */
[----:B------:R-:W-:Y:S01]  /*1310*/  ULDC.64 UR6, c[0x4][0x8] ;  /* 0x0100020000067ab9 */ /* 0x000fe20000000a00 */
[----:B01----:R-:W-:Y:S01]  /*1320*/  IMAD.U32 R4, RZ, RZ, UR4 ;  /* 0x00000004ff047e24 */ /* 0x003fe2000f8e00ff */
[----:B------:R0:W1:Y:S01]  /*1330*/  LDC.64 R14, c[0x4][R0] ;  /* 0x01000000000e7b82 */ /* 0x0000620000000a00 */
[----:B------:R-:W-:Y:S01]  /*1340*/  IMAD.U32 R5, RZ, RZ, UR5 ;  /* 0x00000005ff057e24 */ /* 0x000fe2000f8e00ff */
[----:B------:R-:W-:Y:S01]  /*1350*/  ULDC.64 UR4, c[0x4][0x70] ;  /* 0x01001c0000047ab9 */ /* 0x000fe20000000a00 */
[----:B------:R-:W-:Y:S02]  /*1360*/  IMAD.U32 R10, RZ, RZ, UR6 ;  /* 0x00000006ff0a7e24 */ /* 0x000fe4000f8e00ff */
[----:B------:R-:W-:Y:S02]  /*1370*/  IMAD.U32 R6, RZ, RZ, UR4 ;  /* 0x00000004ff067e24 */ /* 0x000fe4000f8e00ff */
[----:B------:R-:W-:-:S02]  /*1380*/  IMAD.U32 R7, RZ, RZ, UR5 ;  /* 0x00000005ff077e24 */ /* 0x000fc4000f8e00ff */
[----:B------:R-:W-:Y:S02]  /*1390*/  IMAD.U32 R11, RZ, RZ, UR7 ;  /* 0x00000007ff0b7e24 */ /* 0x000fe4000f8e00ff */
[----:B------:R-:W-:Y:S02]  /*13a0*/  IMAD.MOV.U32 R8, RZ, RZ, 0x1e1 ;  /* 0x000001e1ff087424 */ /* 0x000fe400078e00ff */
[----:B------:R-:W-:Y:S02]  /*13b0*/  IMAD.MOV.U32 R12, RZ, RZ, 0x1 ;  /* 0x00000001ff0c7424 */ /* 0x000fe400078e00ff */
[----:B0-----:R-:W-:-:S07]  /*13c0*/  IMAD.MOV.U32 R13, RZ, RZ, RZ ;  /* 0x000000ffff0d7224 */ /* 0x001fce00078e00ff */
[----:B------:R-:W-:-:S07]  /*13d0*/  LEPC R20, `(.L_x_17) ;  /* 0x000000001014794e */ /* 0x000fce0000000000 */
[----:B-1---5:R-:W-:Y:S05]  /*13e0*/  CALL.ABS.NOINC R14 ;  /* 0x000000000e007343 */ /* 0x022fea0003c00000 */
.L_x_17:
[----:B------:R-:W-:-:S13]  /*13f0*/  ISETP.NE.AND P0, PT, R157, 0x3, PT ;  /* 0x000000039d00780c */ /* 0x000fda0003f05270 */
[----:B------:R-:W-:Y:S05]  /*1400*/  @!P0 BRA `(.L_x_18) ;  /* 0x0000000000048947 */ /* 0x000fea0003800000 */
[----:B------:R-:W-:Y:S01]  /*1410*/  BPT.TRAP 0x1 ;  /* 0x000000040000795c */ /* 0x000fe20000300000 */
.L_x_18:
[----:B------:R-:W2:Y:S01]  /*1420*/  S2UR UR5, SR_CgaCtaId ;  /* 0x00000000000579c3 */ /* 0x000ea20000008800 */
[----:B------:R-:W-:Y:S01]  /*1430*/  UMOV UR4, 0x400 ;  /* 0x0000040000047882 */ /* 0x000fe20000000000 */
[----:B------:R-:W-:Y:S02]  /*1440*/  IMAD.U32 R0, RZ, RZ, UR38 ;  /* 0x00000026ff007e24 */ /* 0x000fe4000f8e00ff */
[----:B------:R-:W-:-:S03]  /*1450*/  IMAD.U32 R3, RZ, RZ, UR39 ;  /* 0x00000027ff037e24 */ /* 0x000fc6000f8e00ff */
[----:B------:R-:W-:Y:S01]  /*1460*/  SHF.L.U32 R0, R0, 0x1f, RZ ;  /* 0x0000001f00007819 */ /* 0x000fe200000006ff */
[----:B--2---:R-:W-:-:S06]  /*1470*/  ULEA UR4, UR5, UR4, 0x18 ;  /* 0x0000000405047291 */ /* 0x004fcc000f8ec03f */
[----:B------:R-:W-:-:S04]  /*1480*/  IMAD.U32 R6, RZ, RZ, UR4 ;  /* 0x00000004ff067e24 */ /* 0x000fc8000f8e00ff */
[----:B------:R-:W-:-:S04]  /*1490*/  IMAD R3, R3, 0x8, R6 ;  /* 0x0000000803037824 */ /* 0x000fc800078e0206 */
[----:B------:R2:W3:Y:S01]  /*14a0*/  SYNCS.PHASECHK.TRANS64.TRYWAIT P1, [R3+URZ], R0 ;  /* 0x00000000030075a7 */ /* 0x0004e2000802017f */
[----:B------:R-:W-:Y:S05]  /*14b0*/  @!P0 BRA `(.L_x_19) ;  /* 0x0000000000048947 */ /* 0x000fea0003800000 */
[----:B------:R-:W-:Y:S01]  /*14c0*/  BPT.TRAP 0x1 ;  /* 0x000000040000795c */ /* 0x000fe20000300000 */
.L_x_19:
[----:B---3--:R-:W-:Y:S05]  /*14d0*/  @P1 BRA `(.L_x_20) ;  /* 0x0000000000081947 */ /* 0x008fea0003800000 */
[----:B------:R-:W3:Y:S02]  /*14e0*/  SYNCS.PHASECHK.TRANS64.TRYWAIT P1, [R3+URZ], R0 ;  /* 0x00000000030075a7 */ /* 0x000ee4000802017f */
[----:B---3--:R-:W-:Y:S05]  /*14f0*/  @!P1 BRA `(.L_x_21) ;  /* 0x000000a000689947 */ /* 0x008fea0003800000 */
.L_x_20:
[----:B------:R-:W-:-:S04]  /*1500*/  UISETP.LT.AND UP0, UPT, UR40, 0x1, UPT ;  /* 0x000000012800788c */ /* 0x000fc8000bf01270 */
[----:B------:R-:W-:-:S06]  /*1510*/  USEL UR4, UR40, 0x1, UP0 ;  /* 0x0000000128047887 */ /* 0x000fcc0008000000 */
[----:B--23--:R-:W-:Y:S01]  /*1520*/  IMAD.U32 R0, RZ, RZ, UR4 ;  /* 0x00000004ff007e24 */ /* 0x00cfe2000f8e00ff */
[----:B------:R-:W-:Y:S05]  /*1530*/  WARPSYNC.ALL ;  /* 0x0000000000007948 */ /* 0x000fea0003800000 */
[----:B------:R-:W-:-:S04]  /*1540*/  IADD3 R0, -R0, UR40, RZ ;  /* 0x0000002800007c10 */ /* 0x000fc8000fffe1ff */
[----:B------:R-:W-:Y:S02]  /*1550*/  ISETP.GE.AND P1, PT, R0, 0x1, PT ;  /* 0x000000010000780c */ /* 0x000fe40003f26270 */
[----:B------:R-:W-:Y:S01]  /*1560*/  R2UR UR4, R6 ;  /* 0x00000000060472ca */ /* 0x000fe200000e0000 */
[----:B------:R-:W-:Y:S01]  /*1570*/  ULOP3.LUT UR41, UR41, 0x10000, URZ, 0xfc, !UPT ;  /* 0x0001000029297892 */ /* 0x000fe2000f8efc3f */
[----:B------:R-:W-:Y:S01]  /*1580*/  WARPGROUP.ARRIVE ;  /* 0x00000000000079c5 */ /* 0x000fe20000000000 */
[----:B------:R-:W-:Y:S01]  /*1590*/  UMOV UR5, 0x80000020 ;  /* 0x8000002000057882 */ /* 0x000fe20000000000 */
[----:B------:R-:W-:-:S09]  /*15a0*/  UMOV UR7, 0x80000020 ;  /* 0x8000002000077882 */ /* 0x000fd20000000000 */
[----:B------:R-:W-:-:S04]  /*15b0*/  UIADD3 UR4, UR4, 0x6100, URZ ;  /* 0x0000610004047890 */ /* 0x000fc8000fffe03f */
[----:B------:R-:W-:-:S04]  /*15c0*/  USHF.R.U32.HI UR4, URZ, 0x4, UR4 ;  /* 0x000000043f047899 */ /* 0x000fc80008011604 */
[----:B------:R-:W-:-:S04]  /*15d0*/  ULOP3.LUT UR4, UR4, 0x3fff, URZ, 0xc0, !UPT ;  /* 0x00003fff04047892 */ /* 0x000fc8000f8ec03f */
[----:B------:R-:W-:Y:S02]  /*15e0*/  ULOP3.LUT UR9, UR4, 0x10000, URZ, 0xfc, !UPT ;  /* 0x0001000004097892 */ /* 0x000fe4000f8efc3f */
[----:B------:R-:W-:Y:S02]  /*15f0*/  ULEA UR4, UR39, UR41, 0x9 ;  /* 0x0000002927047291 */ /* 0x000fe4000f8e483f */
[----:B------:R-:W-:-:S09]  /*1600*/  ULEA UR6, UR39, UR9, 0xa ;  /* 0x0000000927067291 */ /* 0x000fd2000f8e503f */
[----:B------:R-:W-:Y:S01]  /*1610*/  HGMMA.64x256x16.F32 R24, gdesc[UR4], RZ, !UPT, gsb0 ;  /* 0x03e00000041879f0 */ /* 0x000fe2000c0008ff */
[----:B------:R-:W-:Y:S02]  /*1620*/  UIADD3 UR4, UR4, 0x2, URZ ;  /* 0x0000000204047890 */ /* 0x000fe4000fffe03f */
[----:B------:R-:W-:Y:S01]  /*1630*/  UIADD3 UR6, UR6, 0x2, URZ ;  /* 0x0000000206067890 */ /* 0x000fe2000fffe03f */
[----:B------:R-:W-:Y:S01]  /*1640*/  UMOV UR5, 0x80000020 ;  /* 0x8000002000057882 */ /* 0x000fe20000000000 */
[----:B------:R-:W-:Y:S01]  /*1650*/  UMOV UR7, 0x80000020 ;  /* 0x8000002000077882 */ /* 0x000fe20000000000 */
[----:B------:R-:W-:Y:S02]  /*1660*/  WARPGROUP.DEPBAR.LE gsb0, 0x0 ;  /* 0x00008000000079c5 */ /* 0x000fe40000010000 */
[----:B------:R-:W-:-:S15]  /*1670*/  WARPGROUP.ARRIVE ;  /* 0x00000000000079c5 */ /* 0x000fde0000000000 */
[----:B------:R-:W-:-:S05]  /*1680*/  NOP ;  /* 0x0000000000007918 */ /* 0x000fca0000000000 */
[----:B------:R-:W-:Y:S03]  /*1690*/  HGMMA.64x256x16.F32 R24, gdesc[UR4], R24, gsb0 ;  /* 0x03e00000041879f0 */ /* 0x000fe60008000818 */
[----:B------:R-:W-:Y:S02]  /*16a0*/  WARPGROUP.DEPBAR.LE gsb0, 0x0 ;  /* 0x00008000000079c5 */ /* 0x000fe40000010000 */
[----:B------:R-:W-:Y:S05]  /*16b0*/  @!P1 BRA `(.L_x_22) ;  /* 0x0000000000e89947 */ /* 0x000fea0003800000 */
[----:B------:R-:W-:Y:S02]  /*16c0*/  UIADD3 UR4, UR39, 0x1, URZ ;  /* 0x0000000127047890 */ /* 0x000fe4000fffe03f */
[----:B------:R-:W-:Y:S02]  /*16d0*/  IMAD.U32 R3, RZ, RZ, UR39 ;  /* 0x00000027ff037e24 */ /* 0x000fe4000f8e00ff */
[----:B------:R-:W-:-:S04]  /*16e0*/  UISETP.NE.AND UP0, UPT, UR4, 0x3, UPT ;  /* 0x000000030400788c */ /* 0x000fc8000bf05270 */
[----:B------:R-:W-:Y:S02]  /*16f0*/  USEL UR5, URZ, 0x1, UP0 ;  /* 0x000000013f057887 */ /* 0x000fe40008000000 */
[----:B------:R-:W-:Y:S02]  /*1700*/  USEL UR8, UR4, URZ, UP0 ;  /* 0x0000003f04087287 */ /* 0x000fe40008000000 */
[----:B------:R-:W-:-:S06]  /*1710*/  ULOP3.LUT UR5, UR38, UR5, URZ, 0x3c, !UPT ;  /* 0x0000000526057292 */ /* 0x000fcc000f8e3c3f */
[----:B------:R-:W-:-:S07]  /*1720*/  IMAD.U32 R7, RZ, RZ, UR5 ;  /* 0x00000005ff077e24 */ /* 0x000fce000f8e00ff */
.L_x_29:
[----:B------:R-:W-:Y:S05]  /*1730*/  @!P0 BRA `(.L_x_23) ;  /* 0x0000000000048947 */ /* 0x000fea0003800000 */
[----:B------:R-:W-:Y:S01]  /*1740*/  BPT.TRAP 0x1 ;  /* 0x000000040000795c */ /* 0x000fe20000300000 */
.L_x_23:
[----:B------:R-:W2:Y:S01]  /*1750*/  S2UR UR5, SR_CgaCtaId ;  /* 0x00000000000579c3 */ /* 0x000ea20000008800 */
[----:B------:R-:W-:Y:S01]  /*1760*/  UMOV UR4, 0x400 ;  /* 0x0000040000047882 */ /* 0x000fe20000000000 */
[----:B01----:R-:W-:Y:S01]  /*1770*/  IMAD.U32 R5, RZ, RZ, UR8 ;  /* 0x00000008ff057e24 */ /* 0x003fe2000f8e00ff */
[----:B------:R-:W-:Y:S01]  /*1780*/  SHF.L.U32 R4, R7, 0x1f, RZ ;  /* 0x0000001f07047819 */ /* 0x000fe200000006ff */
[----:B--2---:R-:W-:-:S06]  /*1790*/  ULEA UR4, UR5, UR4, 0x18 ;  /* 0x0000000405047291 */ /* 0x004fcc000f8ec03f */
[----:B------:R-:W-:-:S04]  /*17a0*/  IMAD.U32 R6, RZ, RZ, UR4 ;  /* 0x00000004ff067e24 */ /* 0x000fc8000f8e00ff */
[----:B------:R-:W-:-:S04]  /*17b0*/  IMAD R5, R5, 0x8, R6 ;  /* 0x0000000805057824 */ /* 0x000fc800078e0206 */
[----:B------:R0:W1:Y:S01]  /*17c0*/  SYNCS.PHASECHK.TRANS64.TRYWAIT P1, [R5+URZ], R4 ;  /* 0x00000004050075a7 */ /* 0x000062000802017f */
[----:B------:R-:W-:Y:S05]  /*17d0*/  @!P0 BRA `(.L_x_24) ;  /* 0x0000000000048947 */ /* 0x000fea0003800000 */
[----:B------:R-:W-:Y:S01]  /*17e0*/  BPT.TRAP 0x1 ;  /* 0x000000040000795c */ /* 0x000fe20000300000 */
.L_x_24:
[----:B-1----:R-:W-:Y:S05]  /*17f0*/  @P1 BRA `(.L_x_25) ;  /* 0x0000000000081947 */ /* 0x002fea0003800000 */
[----:B------:R-:W1:Y:S02]  /*1800*/  SYNCS.PHASECHK.TRANS64.TRYWAIT P1, [R5+URZ], R4 ;  /* 0x00000004050075a7 */ /* 0x000e64000802017f */
[----:B-1----:R-:W-:Y:S05]  /*1810*/  @!P1 BRA `(.L_x_26) ;  /* 0x0000009c00b49947 */ /* 0x002fea0003800000 */
.L_x_25:
[----:B------:R-:W-:Y:S01]  /*1820*/  ULEA UR4, UR8, UR41, 0x9 ;  /* 0x0000002908047291 */ /* 0x000fe2000f8e483f */
[----:B------:R-:W-:Y:S01]  /*1830*/  WARPGROUP.ARRIVE ;  /* 0x00000000000079c5 */ /* 0x000fe20000000000 */
[----:B------:R-:W-:Y:S01]  /*1840*/  ULEA UR6, UR8, UR9, 0xa ;  /* 0x0000000908067291 */ /* 0x000fe2000f8e503f */
[----:B------:R-:W-:Y:S01]  /*1850*/  UMOV UR5, 0x80000020 ;  /* 0x8000002000057882 */ /* 0x000fe20000000000 */
[----:B------:R-:W-:-:S07]  /*1860*/  UMOV UR7, 0x80000020 ;  /* 0x8000002000077882 */ /* 0x000fce0000000000 */
[----:B------:R-:W-:Y:S01]  /*1870*/  HGMMA.64x256x16.F32 R24, gdesc[UR4], R24, gsb0 ;  /* 0x03e00000041879f0 */ /* 0x000fe20008000818 */
        /* <DEDUP_REMOVED lines=10> */
[----:B------:R-:W-:Y:S01]  /*1920*/  BPT.TRAP 0x1 ;  /* 0x000000040000795c */ /* 0x000fe20000300000 */
.L_x_27:
[----:B------:R-:W-:-:S13]  /*1930*/  ISETP.NE.AND P1, PT, R22, RZ, PT ;  /* 0x000000ff1600720c */ /* 0x000fda0003f25270 */
[----:B01----:R-:W-:-:S04]  /*1940*/  @P1 IMAD R4, R3, 0x8, R6 ;  /* 0x0000000803041824 */ /* 0x003fc800078e0206 */
[----:B------:R-:W-:-:S05]  /*1950*/  @P1 VIADD R5, R4, 0x18 ;  /* 0x0000001804051836 */ /* 0x000fca0000000000 */
[----:B------:R-:W-:-:S04]  /*1960*/  @P1 PRMT R5, R152, 0x654, R5 ;  /* 0x0000065498051816 */ /* 0x000fc80000000005 */
[----:B------:R0:W-:Y:S01]  /*1970*/  @P1 SYNCS.ARRIVE.TRANS64.RED.A1T0 RZ, [R5+URZ], RZ ;  /* 0x000000ff05ff19a7 */ /* 0x0001e2000810043f */
[----:B------:R-:W-:-:S13]  /*1980*/  ISETP.GT.U32.AND P1, PT, R19, 0x1, PT ;  /* 0x000000011300780c */ /* 0x000fda0003f24070 */
[----:B0-----:R-:W-:Y:S05]  /*1990*/  @P1 BRA `(.L_x_28) ;  /* 0x0000000000041947 */ /* 0x001fea0003800000 */
[----:B------:R-:W-:Y:S01]  /*19a0*/  BPT.TRAP 0x1 ;  /* 0x000000040000795c */ /* 0x000fe20000300000 */
.L_x_28:
[----:B------:R-:W-:Y:S01]  /*19b0*/  UIADD3 UR8, UR8, 0x1, URZ ;  /* 0x0000000108087890 */ /* 0x000fe2000fffe03f */
[C---:B------:R-:W-:Y:S01]  /*19c0*/  ISETP.GT.AND P2, PT, R0.reuse, 0x1, PT ;  /* 0x000000010000780c */ /* 0x040fe20003f44270 */
[----:B------:R-:W-:Y:S02]  /*19d0*/  VIADD R3, R3, 0x1 ;  /* 0x0000000103037836 */ /* 0x000fe40000000000 */
[----:B------:R-:W-:Y:S01]  /*19e0*/  UISETP.NE.AND UP0, UPT, UR8, 0x3, UPT ;  /* 0x000000030800788c */ /* 0x000fe2000bf05270 */
[----:B------:R-:W-:Y:S02]  /*19f0*/  VIADD R0, R0, 0xffffffff ;  /* 0xffffffff00007836 */ /* 0x000fe40000000000 */
[C---:B------:R-:W-:Y:S01]  /*1a00*/  ISETP.NE.AND P1, PT, R3.reuse, 0x3, PT ;  /* 0x000000030300780c */ /* 0x040fe20003f25270 */
[----:B------:R-:W-:Y:S02]  /*1a10*/  USEL UR4, URZ, 0x1, UP0 ;  /* 0x000000013f047887 */ /* 0x000fe40008000000 */
[----:B------:R-:W-:Y:S01]  /*1a20*/  USEL UR8, UR8, URZ, UP0 ;  /* 0x0000003f08087287 */ /* 0x000fe20008000000 */
[----:B------:R-:W-:-:S03]  /*1a30*/  SEL R3, R3, RZ, P1 ;  /* 0x000000ff03037207 */ /* 0x000fc60000800000 */
[----:B------:R-:W-:Y:S01]  /*1a40*/  LOP3.LUT R7, R7, UR4, RZ, 0x3c, !PT ;  /* 0x0000000407077c12 */ /* 0x000fe2000f8e3cff */
[----:B------:R-:W-:Y:S07]  /*1a50*/  @P2 BRA `(.L_x_29) ;  /* 0xfffffffc00342947 */ /* 0x000fee000383ffff */
.L_x_22:
[----:B------:R-:W2:Y:S02]  /*1a60*/  LDC R0, c[0x0][0x28c] ;  /* 0x0000a300ff007b82 */ /* 0x000ea40000000800 */
[----:B--2---:R-:W-:-:S13]  /*1a70*/  ISETP.GE.AND P1, PT, R0, 0x1, PT ;  /* 0x000000010000780c */ /* 0x004fda0003f26270 */
[----:B------:R-:W-:Y:S05]  /*1a80*/  @!P1 BRA `(.L_x_30) ;  /* 0x0000000000509947 */ /* 0x000fea0003800000 */
[----:B------:R-:W-:Y:S05]  /*1a90*/  @!P0 BRA `(.L_x_31) ;  /* 0x0000000000048947 */ /* 0x000fea0003800000 */
[----:B------:R-:W-:Y:S01]  /*1aa0*/  BPT.TRAP 0x1 ;  /* 0x000000040000795c */ /* 0x000fe20000300000 */
.L_x_31:
[----:B------:R-:W-:Y:S01]  /*1ab0*/  ISETP.NE.AND P0, PT, R22, RZ, PT ;  /* 0x000000ff1600720c */ /* 0x000fe20003f05270 */
[----:B------:R-:W-:Y:S01]  /*1ac0*/  BSSY B0, `(.L_x_32) ;  /* 0x000000e000007945 */ /* 0x000fe20003800000 */
[----:B------:R-:W-:-:S11]  /*1ad0*/  ISETP.GT.U32.AND P1, PT, R19, 0x1, PT ;  /* 0x000000011300780c */ /* 0x000fd60003f24070 */
[----:B------:R-:W-:Y:S05]  /*1ae0*/  @!P0 BRA `(.L_x_33) ;  /* 0x00000000002c8947 */ /* 0x000fea0003800000 */
[----:B------:R-:W-:-:S04]  /*1af0*/  UISETP.LT.AND UP0, UPT, UR40, 0x1, UPT ;  /* 0x000000012800788c */ /* 0x000fc8000bf01270 */
[----:B------:R-:W-:-:S04]  /*1b00*/  USEL UR6, UR40, 0x1, UP0 ;  /* 0x0000000128067887 */ /* 0x000fc80008000000 */
[----:B------:R-:W-:-:S04]  /*1b10*/  UIADD3 UR6, UR39, UR40, -UR6 ;  /* 0x0000002827067290 */ /* 0x000fc8000fffe806 */
[----:B------:R-:W-:-:S04]  /*1b20*/  UIMAD.WIDE.U32 UR4, UR6, -0x55555555, URZ ;  /* 0xaaaaaaab060478a5 */ /* 0x000fc8000f8e003f */
[----:B------:R-:W-:-:S04]  /*1b30*/  USHF.R.U32.HI UR4, URZ, 0x1, UR5 ;  /* 0x000000013f047899 */ /* 0x000fc80008011605 */
[----:B------:R-:W-:-:S06]  /*1b40*/  UIMAD UR6, UR4, -0x3, UR6 ;  /* 0xfffffffd040678a4 */ /* 0x000fcc000f8e0206 */
[----:B------:R-:W-:-:S04]  /*1b50*/  IMAD.U32 R3, RZ, RZ, UR6 ;  /* 0x00000006ff037e24 */ /* 0x000fc8000f8e00ff */
[----:B------:R-:W-:-:S04]  /*1b60*/  IMAD R0, R3, 0x8, R6 ;  /* 0x0000000803007824 */ /* 0x000fc800078e0206 */
[----:B------:R-:W-:-:S05]  /*1b70*/  VIADD R3, R0, 0x18 ;  /* 0x0000001800037836 */ /* 0x000fca0000000000 */
[----:B------:R-:W-:-:S04]  /*1b80*/  PRMT R3, R152, 0x654, R3 ;  /* 0x0000065498037816 */ /* 0x000fc80000000003 */
[----:B------:R2:W-:Y:S03]  /*1b90*/  SYNCS.ARRIVE.TRANS64.RED.A1T0 RZ, [R3+URZ], RZ ;  /* 0x000000ff03ff79a7 */ /* 0x0005e6000810043f */
.L_x_33:
[----:B------:R-:W-:Y:S05]  /*1ba0*/  BSYNC B0 ;  /* 0x0000000000007941 */ /* 0x000fea0003800000 */
.L_x_32:
[----:B------:R-:W-:Y:S05]  /*1bb0*/  @P1 BRA `(.L_x_30) ;  /* 0x0000000000041947 */ /* 0x000fea0003800000 */
[----:B------:R-:W-:Y:S01]  /*1bc0*/  BPT.TRAP 0x1 ;  /* 0x000000040000795c */ /* 0x000fe20000300000 */
.L_x_30:
[----:B------:R-:W3:Y:S01]  /*1bd0*/  LDC R6, c[0x0][0x288] ;  /* 0x0000a200ff067b82 */ /* 0x000ee20000000800 */
[--C-:B------:R-:W-:Y:S01]  /*1be0*/  SHF.R.U32.HI R0, RZ, 0x2, R18.reuse ;  /* 0x00000002ff007819 */ /* 0x100fe20000011612 */
[----:B------:R-:W-:Y:S01]  /*1bf0*/  UIADD3 UR39, UR40, UR39, URZ ;  /* 0x0000002728277290 */ /* 0x000fe2000fffe03f */
[----:B01----:R-:W-:Y:S01]  /*1c00*/  SHF.R.U32.HI R5, RZ, 0x7, R18 ;  /* 0x00000007ff057819 */ /* 0x003fe20000011612 */
[----:B------:R-:W-:Y:S01]  /*1c10*/  ULDC UR7, c[0x0][0x284] ;  /* 0x0000a10000077ab9 */ /* 0x000fe20000000800 */
[----:B------:R-:W-:Y:S01]  /*1c20*/  LOP3.LUT R4, R18, 0x60, RZ, 0xc0, !PT ;  /* 0x0000006012047812 */ /* 0x000fe200078ec0ff */
[----:B------:R-:W-:Y:S01]  /*1c30*/  UISETP.GT.U32.AND UP0, UPT, UR39, 0x2, UPT ;  /* 0x000000022700788c */ /* 0x000fe2000bf04070 */
[----:B--2---:R-:W-:Y:S01]  /*1c40*/  LOP3.LUT R3, R0, 0x7, RZ, 0xc0, !PT ;  /* 0x0000000700037812 */ /* 0x004fe200078ec0ff */
[----:B------:R-:W-:Y:S01]  /*1c50*/  UISETP.GE.U32.AND UP1, UPT, UR40, 0x3, UPT ;  /* 0x000000032800788c */ /* 0x000fe2000bf26070 */
[----:B------:R-:W-:Y:S01]  /*1c60*/  LOP3.LUT R0, R5, 0x1, RZ, 0xc0, !PT ;  /* 0x0000000105007812 */ /* 0x000fe200078ec0ff */
[----:B------:R-:W-:Y:S01]  /*1c70*/  UISETP.LT.U32.AND UP0, UPT, UR40, 0x3, UP0 ;  /* 0x000000032800788c */ /* 0x000fe20008701070 */
[----:B------:R-:W-:Y:S01]  /*1c80*/  SHF.R.U32.HI R10, RZ, 0x1, R4 ;  /* 0x00000001ff0a7819 */ /* 0x000fe20000011604 */
[----:B------:R-:W-:Y:S01]  /*1c90*/  IMAD.SHL.U32 R4, R18, 0x2, RZ ;  /* 0x0000000212047824 */ /* 0x000fe200078e00ff */
[----:B------:R-:W-:Y:S01]  /*1ca0*/  SHF.R.S32.HI R21, RZ, 0x1f, R23 ;  /* 0x0000001fff157819 */ /* 0x000fe20000011417 */
[----:B------:R-:W-:Y:S01]  /*1cb0*/  IMAD.SHL.U32 R8, R0, 0x40, RZ ;  /* 0x0000004000087824 */ /* 0x000fe200078e00ff */
[--C-:B------:R-:W-:Y:S01]  /*1cc0*/  IADD3 R5, RZ, -R10, -R3.reuse ;  /* 0x8000000aff057210 */ /* 0x100fe20007ffe803 */
[----:B------:R-:W-:Y:S01]  /*1cd0*/  ULDC.64 UR8, c[0x0][0x5d0] ;  /* 0x0001740000087ab9 */ /* 0x000fe20000000a00 */
[----:B------:R-:W-:Y:S01]  /*1ce0*/  LOP3.LUT R4, R4, 0x6, RZ, 0xc0, !PT ;  /* 0x0000000604047812 */ /* 0x000fe200078ec0ff */
[----:B------:R-:W-:Y:S01]  /*1cf0*/  UIMAD.WIDE.U32 UR4, UR39, -0x55555555, URZ ;  /* 0xaaaaaaab270478a5 */ /* 0x000fe2000f8e003f */
[----:B------:R-:W-:Y:S01]  /*1d00*/  LOP3.LUT R3, R8, 0x40, R3, 0xe2, !PT ;  /* 0x0000004008037812 */ /* 0x000fe200078ee203 */
[----:B------:R-:W-:Y:S01]  /*1d10*/  IMAD R11, R0, -0x40, R5 ;  /* 0xffffffc0000b7824 */ /* 0x000fe200078e0205 */
[----:B------:R-:W-:Y:S01]  /*1d20*/  LOP3.LUT R0, R18, 0x3, RZ, 0xc0, !PT ;  /* 0x0000000312007812 */ /* 0x000fe200078ec0ff */
[----:B------:R-:W-:Y:S01]  /*1d30*/  USEL UR6, URZ, 0x1, !UP0 ;  /* 0x000000013f067887 */ /* 0x000fe2000c000000 */
[----:B------:R-:W-:Y:S01]  /*1d40*/  PRMT R8, R4, 0x6540, R153 ;  /* 0x0000654004087816 */ /* 0x000fe20000000099 */
[----:B------:R-:W-:Y:S01]  /*1d50*/  IMAD.SHL.U32 R153, R153, 0x100, RZ ;  /* 0x0000010099997824 */ /* 0x000fe200078e00ff */
[----:B------:R-:W-:Y:S01]  /*1d60*/  USHF.R.U32.HI UR4, URZ, 0x1, UR5 ;  /* 0x000000013f047899 */ /* 0x000fe20008011605 */
[----:B---3--:R-:W-:Y:S01]  /*1d70*/  IMAD R12, R0, -0x2, R6 ;  /* 0xfffffffe000c7824 */ /* 0x008fe200078e0206 */
[----:B------:R-:W-:Y:S01]  /*1d80*/  SHF.R.S32.HI R9, RZ, 0x1f, R8 ;  /* 0x0000001fff097819 */ /* 0x000fe20000011408 */
[C---:B------:R-:W-:Y:S01]  /*1d90*/  IMAD.SHL.U32 R0, R154.reuse, 0x80, RZ ;  /* 0x000000809a007824 */ /* 0x040fe200078e00ff */
[----:B------:R-:W-:Y:S01]  /*1da0*/  ISETP.GE.AND P0, PT, R153, R6, PT ;  /* 0x000000069900720c */ /* 0x000fe20003f06270 */
[----:B------:R-:W-:Y:S01]  /*1db0*/  IMAD R4, R21, UR8, RZ ;  /* 0x0000000815047c24 */ /* 0x000fe2000f8e02ff */
[----:B------:R-:W-:Y:S01]  /*1dc0*/  ULOP3.LUT UR38, UR38, UR6, URZ, 0x3c, !UPT ;  /* 0x0000000626267292 */ /* 0x000fe2000f8e3c3f */
[----:B------:R-:W-:Y:S01]  /*1dd0*/  IMAD.WIDE R6, R154, 0x80, RZ ;  /* 0x000000809a067825 */ /* 0x000fe200078e02ff */
[C---:B------:R-:W-:Y:S01]  /*1de0*/  ISETP.GE.OR P0, PT, R0.reuse, UR7, P0 ;  /* 0x0000000700007c0c */ /* 0x040fe20008706670 */
[----:B------:R-:W-:Y:S01]  /*1df0*/  UIMAD UR39, UR4, -0x3, UR39 ;  /* 0xfffffffd042778a4 */ /* 0x000fe2000f8e0227 */
[----:B------:R-:W-:Y:S01]  /*1e00*/  IADD3 R0, -R0, UR7, R11 ;  /* 0x0000000700007c10 */ /* 0x000fe2000fffe10b */
[C---:B------:R-:W-:Y:S01]  /*1e10*/  IMAD R13, R23.reuse, UR9, R4 ;  /* 0x00000009170d7c24 */ /* 0x040fe2000f8e0204 */
[----:B------:R-:W-:Y:S01]  /*1e20*/  @UP1 ULOP3.LUT UR38, UR38, 0x1, UR4, 0x78, !UPT ;  /* 0x0000000126261892 */ /* 0x000fe2000f8e7804 */
[----:B------:R-:W-:Y:S01]  /*1e30*/  IMAD.WIDE.U32 R4, R23, UR8, R8 ;  /* 0x0000000817047c25 */ /* 0x000fe2000f8e0008 */
[----:B------:R-:W-:-:S03]  /*1e40*/  LOP3.LUT R169, R6, R3, R10, 0xfe, !PT ;  /* 0x0000000306a97212 */ /* 0x000fc600078efe0a */
[----:B------:R-:W-:Y:S02]  /*1e50*/  IMAD.IADD R5, R5, 0x1, R13 ;  /* 0x0000000105057824 */ /* 0x000fe400078e020d */
[----:B------:R-:W-:Y:S02]  /*1e60*/  IMAD.IADD R3, R12, 0x1, -R153 ;  /* 0x000000010c037824 */ /* 0x000fe400078e0a99 */
[----:B------:R-:W-:Y:S01]  /*1e70*/  IMAD.MOV.U32 R154, RZ, RZ, -0x1 ;  /* 0xffffffffff9a7424 */ /* 0x000fe200078e00ff */
[----:B------:R-:W-:Y:S06]  /*1e80*/  @P0 BRA `(.L_x_34) ;  /* 0x0000007800dc0947 */ /* 0x000fec0003800000 */
[----:B------:R-:W0:Y:S01]  /*1e90*/  LDC.64 R10, c[0x0][0x5c8] ;  /* 0x00017200ff0a7b82 */ /* 0x000e220000000a00 */
[----:B-----5:R-:W-:Y:S01]  /*1ea0*/  FSETP.NEU.AND P0, PT, R156, RZ, PT ;  /* 0x000000ff9c00720b */ /* 0x020fe20003f0d000 */
[----:B------:R-:W-:Y:S01]  /*1eb0*/  BSSY B0, `(.L_x_34) ;  /* 0x00007b4000007945 */ /* 0x000fe20003800000 */
[----:B------:R-:W-:-:S04]  /*1ec0*/  ISETP.GT.AND P2, PT, R3, RZ, PT ;  /* 0x000000ff0300720c */ /* 0x000fc80003f44270 */
[----:B------:R-:W-:Y:S01]  /*1ed0*/  ISETP.GT.AND P1, PT, R0, RZ, P2 ;  /* 0x000000ff0000720c */ /* 0x000fe20001724270 */
[-C--:B0-----:R-:W-:Y:S02]  /*1ee0*/  IMAD R12, R7, R10.reuse, RZ ;  /* 0x0000000a070c7224 */ /* 0x081fe400078e02ff */
[----:B------:R-:W-:-:S04]  /*1ef0*/  IMAD.WIDE.U32 R160, R169, R10, R4 ;  /* 0x0000000aa9a07225 */ /* 0x000fc800078e0004 */
[----:B------:R-:W-:-:S04]  /*1f00*/  IMAD R5, R169, R11, R12 ;  /* 0x0000000ba9057224 */ /* 0x000fc800078e020c */
[----:B------:R-:W-:Y:S01]  /*1f10*/  IMAD.IADD R153, R161, 0x1, R5 ;  /* 0x00000001a1997824 */ /* 0x000fe200078e0205 */
[----:B------:R-:W-:Y:S06]  /*1f20*/  @!P0 BRA `(.L_x_35) ;  /* 0x0000005400988947 */ /* 0x000fec0003800000 */
[----:B------:R-:W0:Y:S01]  /*1f30*/  LDC.64 R14, c[0x0][0x5b8] ;  /* 0x00016e00ff0e7b82 */ /* 0x000e220000000a00 */
[----:B------:R-:W-:-:S07]  /*1f40*/  ULDC.64 UR4, c[0x0][0x5c0] ;  /* 0x0001700000047ab9 */ /* 0x000fce0000000a00 */
[----:B------:R-:W1:Y:S08]  /*1f50*/  LDC.64 R166, c[0x0][0x5b0] ;  /* 0x00016c00ffa67b82 */ /* 0x000e700000000a00 */
[----:B------:R-:W2:Y:S01]  /*1f60*/  LDC.64 R12, c[0x0][0x5a8] ;  /* 0x00016a00ff0c7b82 */ /* 0x000ea20000000a00 */
[-C--:B0-----:R-:W-:Y:S02]  /*1f70*/  IMAD R4, R21, R14.reuse, RZ ;  /* 0x0000000e15047224 */ /* 0x081fe400078e02ff */
[----:B------:R-:W-:-:S04]  /*1f80*/  IMAD.WIDE.U32 R162, R23, R14, R8 ;  /* 0x0000000e17a27225 */ /* 0x000fc800078e0008 */
[----:B------:R-:W-:Y:S02]  /*1f90*/  IMAD R161, R23, R15, R4 ;  /* 0x0000000f17a17224 */ /* 0x000fe400078e0204 */
[-C--:B-1----:R-:W-:Y:S02]  /*1fa0*/  IMAD R6, R7, R166.reuse, RZ ;  /* 0x000000a607067224 */ /* 0x082fe400078e02ff */
[----:B------:R-:W-:Y:S02]  /*1fb0*/  IMAD.IADD R21, R163, 0x1, R161 ;  /* 0x00000001a3157824 */ /* 0x000fe400078e02a1 */
[----:B------:R-:W-:Y:S02]  /*1fc0*/  IMAD.MOV.U32 R20, RZ, RZ, R162 ;  /* 0x000000ffff147224 */ /* 0x000fe400078e00a2 */
[C---:B------:R-:W-:Y:S02]  /*1fd0*/  IMAD R165, R169.reuse, R167, R6 ;  /* 0x000000a7a9a57224 */ /* 0x040fe400078e0206 */
[----:B------:R-:W-:-:S04]  /*1fe0*/  IMAD.WIDE.U32 R4, R169, R166, R20 ;  /* 0x000000a6a9047225 */ /* 0x000fc800078e0014 */
[----:B------:R-:W-:Y:S01]  /*1ff0*/  IMAD.IADD R5, R5, 0x1, R165 ;  /* 0x0000000105057824 */ /* 0x000fe200078e02a5 */
[----:B--2---:R-:W-:-:S04]  /*2000*/  LEA R6, P0, R4, R12, 0x1 ;  /* 0x0000000c04067211 */ /* 0x004fc800078008ff */
[----:B------:R-:W-:-:S05]  /*2010*/  LEA.HI.X R7, R4, R13, R5, 0x1, P0 ;  /* 0x0000000d04077211 */ /* 0x000fca00000f0c05 */
[----:B------:R0:W2:Y:S01]  /*2020*/  @P1 LDG.E.LTC128B.U16 R15, desc[UR36][R6.64] ;  /* 0x00000024060f1981 */ /* 0x0000a2000c1e1520 */
[----:B------:R-:W-:Y:S01]  /*2030*/  LEA R4, P0, R160, UR4, 0x1 ;  /* 0x00000004a0047c11 */ /* 0x000fe2000f8008ff */
[----:B------:R-:W-:Y:S01]  /*2040*/  IMAD.WIDE.U32 R158, R169, R166, R8 ;  /* 0x000000a6a99e7225 */ /* 0x000fe200078e0008 */
[----:B------:R-:W-:Y:S03]  /*2050*/  BSSY B1, `(.L_x_36) ;  /* 0x0000012000017945 */ /* 0x000fe60003800000 */
[----:B------:R-:W-:Y:S02]  /*2060*/  IMAD.IADD R159, R165, 0x1, R159 ;  /* 0x00000001a59f7824 */ /* 0x000fe400078e029f */
[----:B------:R-:W-:-:S04]  /*2070*/  IMAD.WIDE.U32 R158, R23, R14, R158 ;  /* 0x0000000e179e7225 */ /* 0x000fc800078e009e */
[----:B0-----:R-:W-:Y:S01]  /*2080*/  IMAD.IADD R7, R161, 0x1, R159 ;  /* 0x00000001a1077824 */ /* 0x001fe200078e029f */
[----:B------:R-:W-:Y:S02]  /*2090*/  LEA R6, P4, R158, R12, 0x1 ;  /* 0x0000000c9e067211 */ /* 0x000fe400078808ff */
[----:B------:R-:W-:Y:S02]  /*20a0*/  SHF.L.U64.HI R159, R166, 0x3, R167 ;  /* 0x00000003a69f7819 */ /* 0x000fe400000102a7 */
[----:B------:R-:W-:Y:S01]  /*20b0*/  LEA.HI.X R7, R158, R13, R7, 0x1, P4 ;  /* 0x0000000d9e077211 */ /* 0x000fe200020f0c07 */
[----:B------:R-:W-:Y:S02]  /*20c0*/  IMAD.SHL.U32 R158, R166, 0x8, RZ ;  /* 0x00000008a69e7824 */ /* 0x000fe400078e00ff */
[----:B--2---:R-:W-:-:S05]  /*20d0*/  HADD2.F32 R5, -RZ, R15.H0_H0 ;  /* 0x2000000fff057230 */ /* 0x004fca0000004100 */
[----:B------:R-:W-:-:S04]  /*20e0*/  FMUL R5, R5, R156 ;  /* 0x0000009c05057220 */ /* 0x000fc80000400000 */
[----:B------:R-:W-:Y:S01]  /*20f0*/  FFMA R24, R24, R155, R5 ;  /* 0x0000009b18187223 */ /* 0x000fe20000000005 */
[----:B------:R-:W-:Y:S02]  /*2100*/  LEA.HI.X R5, R160, UR5, R153, 0x1, P0 ;  /* 0x00000005a0057c11 */ /* 0x000fe400080f0c99 */
[----:B------:R-:W-:Y:S02]  /*2110*/  ISETP.GT.AND P0, PT, R3, 0x1, PT ;  /* 0x000000010300780c */ /* 0x000fe40003f04270 */
[----:B------:R-:W-:Y:S02]  /*2120*/  F2FP.F16.F32.PACK_AB R24, RZ, R24 ;  /* 0x00000018ff18723e */ /* 0x000fe400000000ff */
[----:B------:R-:W-:-:S03]  /*2130*/  ISETP.GT.AND P3, PT, R0, RZ, P0 ;  /* 0x000000ff0000720c */ /* 0x000fc60000764270 */
[----:B------:R0:W-:Y:S10]  /*2140*/  @P1 STG.E.U16 desc[UR36][R4.64], R24 ;  /* 0x0000001804001986 */ /* 0x0001f4000c101524 */
[----:B------:R-:W-:Y:S05]  /*2150*/  @!P3 BRA `(.L_x_37) ;  /* 0x000000000004b947 */ /* 0x000fea0003800000 */
[----:B------:R1:W5:Y:S02]  /*2160*/  LDG.E.LTC128B.U16 R15, desc[UR36][R6.64+0x2] ;  /* 0x00000224060f7981 */ /* 0x000364000c1e1520 */
.L_x_37:
[----:B------:R-:W-:Y:S05]  /*2170*/  BSYNC B1 ;  /* 0x0000000000017941 */ /* 0x000fea0003800000 */
.L_x_36:
[----:B-----5:R-:W-:Y:S01]  /*2180*/  HADD2.F32 R153, -RZ, R15.H0_H0 ;  /* 0x2000000fff997230 */ /* 0x020fe20000004100 */
[----:B------:R-:W-:Y:S01]  /*2190*/  ISETP.GT.AND P2, PT, R0, 0x8, P2 ;  /* 0x000000080000780c */ /* 0x000fe20001744270 */
[----:B------:R-:W-:Y:S01]  /*21a0*/  IMAD.WIDE.U32 R158, R169, R166, R158 ;  /* 0x000000a6a99e7225 */ /* 0x000fe200078e009e */
[----:B0-----:R-:W-:-:S03]  /*21b0*/  PRMT R24, R15, 0x7610, R24 ;  /* 0x000076100f187816 */ /* 0x001fc60000000018 */
[----:B------:R-:W-:Y:S01]  /*21c0*/  FMUL R20, R153, R156 ;  /* 0x0000009c99147220 */ /* 0x000fe20000400000 */
[----:B------:R-:W-:Y:S01]  /*21d0*/  IMAD.IADD R165, R165, 0x1, R159 ;  /* 0x00000001a5a57824 */ /* 0x000fe200078e029f */
[----:B------:R-:W-:Y:S02]  /*21e0*/  IADD3 R162, P1, R162, R158, RZ ;  /* 0x0000009ea2a27210 */ /* 0x000fe40007f3e0ff */
[----:B------:R-:W-:-:S03]  /*21f0*/  FFMA R25, R25, R155, R20 ;  /* 0x0000009b19197223 */ /* 0x000fc60000000014 */
[----:B------:R-:W-:Y:S01]  /*2200*/  IMAD.X R21, R165, 0x1, R21, P1 ;  /* 0x00000001a5157824 */ /* 0x000fe200008e0615 */
[C---:B------:R-:W-:Y:S02]  /*2210*/  LEA R20, P1, R162.reuse, R12, 0x1 ;  /* 0x0000000ca2147211 */ /* 0x040fe400078208ff */
[----:B------:R-:W-:Y:S02]  /*2220*/  F2FP.F16.F32.PACK_AB R25, RZ, R25 ;  /* 0x00000019ff19723e */ /* 0x000fe400000000ff */
[----:B------:R-:W-:Y:S02]  /*2230*/  LEA.HI.X R21, R162, R13, R21, 0x1, P1 ;  /* 0x0000000da2157211 */ /* 0x000fe400008f0c15 */
[----:B------:R-:W-:-:S05]  /*2240*/  PRMT R153, R25, 0x7610, R153 ;  /* 0x0000761019997816 */ /* 0x000fca0000000099 */
[----:B------:R0:W-:Y:S04]  /*2250*/  @P3 STG.E.U16 desc[UR36][R4.64+0x2], R153 ;  /* 0x0000029904003986 */ /* 0x0001e8000c101524 */
[----:B------:R-:W2:Y:S01]  /*2260*/  @P2 LDG.E.LTC128B.U16 R24, desc[UR36][R20.64] ;  /* 0x0000002414182981 */ /* 0x000ea2000c1e1520 */
[----:B------:R-:W-:Y:S01]  /*2270*/  IADD3 R8, P1, R8, R158, RZ ;  /* 0x0000009e08087210 */ /* 0x000fe20007f3e0ff */
[----:B------:R-:W-:Y:S01]  /*2280*/  BSSY B1, `(.L_x_38) ;  /* 0x0000011000017945 */ /* 0x000fe20003800000 */
[----:B------:R-:W-:Y:S02]  /*2290*/  SHF.L.U64.HI R11, R10, 0x4, R11 ;  /* 0x000000040a0b7819 */ /* 0x000fe4000001020b */
[----:B------:R-:W-:Y:S01]  /*22a0*/  ISETP.GT.AND P0, PT, R0, 0x8, P0 ;  /* 0x000000080000780c */ /* 0x000fe20000704270 */
[----:B------:R-:W-:Y:S01]  /*22b0*/  IMAD.X R9, R9, 0x1, R165, P1 ;  /* 0x0000000109097824 */ /* 0x000fe200008e06a5 */
[----:B------:R-:W-:-:S05]  /*22c0*/  LEA R10, P1, R10, R4, 0x4 ;  /* 0x000000040a0a7211 */ /* 0x000fca00078220ff */
[----:B------:R-:W-:Y:S02]  /*22d0*/  IMAD.X R11, R11, 0x1, R5, P1 ;  /* 0x000000010b0b7824 */ /* 0x000fe400008e0605 */
[----:B--2---:R-:W-:-:S05]  /*22e0*/  HADD2.F32 R15, -RZ, R24.H0_H0 ;  /* 0x20000018ff0f7230 */ /* 0x004fca0000004100 */
[----:B------:R-:W-:Y:S01]  /*22f0*/  FMUL R25, R15, R156 ;  /* 0x0000009c0f197220 */ /* 0x000fe20000400000 */
[----:B------:R-:W-:-:S04]  /*2300*/  IMAD.WIDE.U32 R14, R23, R14, R8 ;  /* 0x0000000e170e7225 */ /* 0x000fc800078e0008 */
[----:B------:R-:W-:Y:S01]  /*2310*/  FFMA R25, R26, R155, R25 ;  /* 0x0000009b1a197223 */ /* 0x000fe20000000019 */
[----:B------:R-:W-:Y:S01]  /*2320*/  IMAD.IADD R9, R161, 0x1, R15 ;  /* 0x00000001a1097824 */ /* 0x000fe200078e020f */
[----:B------:R-:W-:-:S03]  /*2330*/  LEA R8, P3, R14, R12, 0x1 ;  /* 0x0000000c0e087211 */ /* 0x000fc600078608ff */
[----:B------:R-:W-:Y:S02]  /*2340*/  F2FP.F16.F32.PACK_AB R25, RZ, R25 ;  /* 0x00000019ff19723e */ /* 0x000fe400000000ff */
[----:B------:R-:W-:-:S03]  /*2350*/  LEA.HI.X R9, R14, R13, R9, 0x1, P3 ;  /* 0x0000000d0e097211 */ /* 0x000fc600018f0c09 */
[----:B------:R0:W-:Y:S01]  /*2360*/  @P2 STG.E.U16 desc[UR36][R10.64], R25 ;  /* 0x000000190a002986 */ /* 0x0001e2000c101524 */
[----:B------:R-:W-:Y:S05]  /*2370*/  @!P0 BRA `(.L_x_39) ;  /* 0x0000000000048947 */ /* 0x000fea0003800000 */
[----:B------:R2:W5:Y:S02]  /*2380*/  LDG.E.LTC128B.U16 R24, desc[UR36][R8.64+0x2] ;  /* 0x0000022408187981 */ /* 0x000564000c1e1520 */
.L_x_39:
[----:B------:R-:W-:Y:S05]  /*2390*/  BSYNC B1 ;  /* 0x0000000000017941 */ /* 0x000fea0003800000 */
.L_x_38:
[----:B-----5:R-:W-:Y:S01]  /*23a0*/  HADD2.F32 R13, -RZ, R24.H0_H0 ;  /* 0x20000018ff0d7230 */ /* 0x020fe20000004100 */
[----:B------:R-:W-:Y:S01]  /*23b0*/  ISETP.GT.AND P1, PT, R3, 0x8, PT ;  /* 0x000000080300780c */ /* 0x000fe20003f24270 */
[----:B------:R-:W-:Y:S03]  /*23c0*/  BSSY B1, `(.L_x_40) ;  /* 0x0000008000017945 */ /* 0x000fe60003800000 */
[----:B------:R-:W-:Y:S01]  /*23d0*/  FMUL R12, R13, R156 ;  /* 0x0000009c0d0c7220 */ /* 0x000fe20000400000 */
[----:B------:R-:W-:-:S03]  /*23e0*/  ISETP.GT.AND P2, PT, R0, RZ, P1 ;  /* 0x000000ff0000720c */ /* 0x000fc60000f44270 */
[----:B------:R-:W-:-:S05]  /*23f0*/  FFMA R12, R27, R155, R12 ;  /* 0x0000009b1b0c7223 */ /* 0x000fca000000000c */
[----:B------:R-:W-:-:S05]  /*2400*/  F2FP.F16.F32.PACK_AB R12, RZ, R12 ;  /* 0x0000000cff0c723e */ /* 0x000fca00000000ff */
[----:B------:R3:W-:Y:S01]  /*2410*/  @P0 STG.E.U16 desc[UR36][R10.64+0x2], R12 ;  /* 0x0000020c0a000986 */ /* 0x0007e2000c101524 */
[----:B------:R-:W-:Y:S05]  /*2420*/  @!P2 BRA `(.L_x_41) ;  /* 0x000000000004a947 */ /* 0x000fea0003800000 */
[----:B------:R4:W5:Y:S02]  /*2430*/  LDG.E.LTC128B.U16 R24, desc[UR36][R6.64+0x10] ;  /* 0x0000102406187981 */ /* 0x000964000c1e1520 */
.L_x_41:
[----:B------:R-:W-:Y:S05]  /*2440*/  BSYNC B1 ;  /* 0x0000000000017941 */ /* 0x000fea0003800000 */
.L_x_40:
        /* <DEDUP_REMOVED lines=10> */
.L_x_43:
[----:B------:R-:W-:Y:S05]  /*24f0*/  BSYNC B1 ;  /* 0x0000000000017941 */ /* 0x000fea0003800000 */
.L_x_42:
[----:B0----5:R-:W-:Y:S01]  /*2500*/  HADD2.F32 R13, -RZ, R24.H0_H0 ;  /* 0x20000018ff0d7230 */ /* 0x021fe20000004100 */
[----:B------:R-:W-:Y:S01]  /*2510*/  ISETP.GT.AND P1, PT, R0, 0x8, P1 ;  /* 0x000000080000780c */ /* 0x000fe20000f24270 */
[----:B------:R-:W-:Y:S03]  /*2520*/  BSSY B1, `(.L_x_44) ;  /* 0x0000007000017945 */ /* 0x000fe60003800000 */
[----:B---3--:R-:W-:-:S04]  /*2530*/  FMUL R12, R13, R156 ;  /* 0x0000009c0d0c7220 */ /* 0x008fc80000400000 */
[----:B------:R-:W-:-:S05]  /*2540*/  FFMA R12, R29, R155, R12 ;  /* 0x0000009b1d0c7223 */ /* 0x000fca000000000c */
[----:B------:R-:W-:-:S05]  /*2550*/  F2FP.F16.F32.PACK_AB R12, RZ, R12 ;  /* 0x0000000cff0c723e */ /* 0x000fca00000000ff */
[----:B------:R0:W-:Y:S01]  /*2560*/  @P3 STG.E.U16 desc[UR36][R4.64+0x12], R12 ;  /* 0x0000120c04003986 */ /* 0x0001e2000c101524 */
[----:B------:R-:W-:Y:S05]  /*2570*/  @!P1 BRA `(.L_x_45) ;  /* 0x0000000000049947 */ /* 0x000fea0003800000 */
[----:B------:R3:W5:Y:S02]  /*2580*/  LDG.E.LTC128B.U16 R24, desc[UR36][R8.64+0x10] ;  /* 0x0000102408187981 */ /* 0x000764000c1e1520 */
.L_x_45:
[----:B------:R-:W-:Y:S05]  /*2590*/  BSYNC B1 ;  /* 0x0000000000017941 */ /* 0x000fea0003800000 */
.L_x_44:
[----:B-----5:R-:W-:Y:S01]  /*25a0*/  HADD2.F32 R13, -RZ, R24.H0_H0 ;  /* 0x20000018ff0d7230 */ /* 0x020fe20000004100 */
[----:B------:R-:W-:Y:S01]  /*25b0*/  ISETP.GT.AND P0, PT, R0, 0x8, P0 ;  /* 0x000000080000780c */ /* 0x000fe20000704270 */
[----:B------:R-:W-:Y:S03]  /*25c0*/  BSSY B1, `(.L_x_46) ;  /* 0x0000007000017945 */ /* 0x000fe60003800000 */
[----:B------:R-:W-:-:S04]  /*25d0*/  FMUL R13, R13, R156 ;  /* 0x0000009c0d0d7220 */ /* 0x000fc80000400000 */
[----:B------:R-:W-:-:S05]  /*25e0*/  FFMA R13, R30, R155, R13 ;  /* 0x0000009b1e0d7223 */ /* 0x000fca000000000d */
[----:B------:R-:W-:-:S05]  /*25f0*/  F2FP.F16.F32.PACK_AB R13, RZ, R13 ;  /* 0x0000000dff0d723e */ /* 0x000fca00000000ff */
[----:B------:R0:W-:Y:S01]  /*2600*/  @P1 STG.E.U16 desc[UR36][R10.64+0x10], R13 ;  /* 0x0000100d0a001986 */ /* 0x0001e2000c101524 */
[----:B------:R-:W-:Y:S05]  /*2610*/  @!P0 BRA `(.L_x_47) ;  /* 0x0000000000048947 */ /* 0x000fea0003800000 */
[----:B------:R0:W5:Y:S02]  /*2620*/  LDG.E.LTC128B.U16 R24, desc[UR36][R8.64+0x12] ;  /* 0x0000122408187981 */ /* 0x000164000c1e1520 */
.L_x_47:
[----:B------:R-:W-:Y:S05]  /*2630*/  BSYNC B1 ;  /* 0x0000000000017941 */ /* 0x000fea0003800000 */
.L_x_46:
[----:B0----5:R-:W-:Y:S01]  /*2640*/  HADD2.F32 R13, -RZ, R24.H0_H0 ;  /* 0x20000018ff0d7230 */ /* 0x021fe20000004100 */
        /* <DEDUP_REMOVED lines=9> */
.L_x_49:
[----:B------:R-:W-:Y:S05]  /*26e0*/  BSYNC B1 ;  /* 0x0000000000017941 */ /* 0x000fea0003800000 */
.L_x_48:
        /* <DEDUP_REMOVED lines=10> */
.L_x_51:
[----:B------:R-:W-:Y:S05]  /*2790*/  BSYNC B1 ;  /* 0x0000000000017941 */ /* 0x000fea0003800000 */
.L_x_50:
[----:B0----5:R-:W-:Y:S01]  /*27a0*/  HADD2.F32 R13, -RZ, R24.H0_H0 ;  /* 0x20000018ff0d7230 */ /* 0x021fe20000004100 */
        /* <DEDUP_REMOVED lines=8> */
.L_x_53:
[----:B------:R-:W-:Y:S05]  /*2830*/  BSYNC B1 ;  /* 0x0000000000017941 */ /* 0x000fea0003800000 */
.L_x_52:
        /* <DEDUP_REMOVED lines=9> */
.L_x_55:
[----:B------:R-:W-:Y:S05]  /*28d0*/  BSYNC B1 ;  /* 0x0000000000017941 */ /* 0x000fea0003800000 */
.L_x_54:
        /* <DEDUP_REMOVED lines=10> */
.L_x_57:
[----:B------:R-:W-:Y:S05]  /*2980*/  BSYNC B1 ;  /* 0x0000000000017941 */ /* 0x000fea0003800000 */
.L_x_56:
        /* <DEDUP_REMOVED lines=10> */
.L_x_59:
[----:B------:R-:W-:Y:S05]  /*2a30*/  BSYNC B1 ;  /* 0x0000000000017941 */ /* 0x000fea0003800000 */
.L_x_58:
        /* <DEDUP_REMOVED lines=9> */
.L_x_61:
[----:B------:R-:W-:Y:S05]  /*2ad0*/  BSYNC B1 ;  /* 0x0000000000017941 */ /* 0x000fea0003800000 */
.L_x_60:
        /* <DEDUP_REMOVED lines=9> */
.L_x_63:
[----:B------:R-:W-:Y:S05]  /*2b70*/  BSYNC B1 ;  /* 0x0000000000017941 */ /* 0x000fea0003800000 */
.L_x_62:
        /* <DEDUP_REMOVED lines=10> */
.L_x_65:
[----:B------:R-:W-:Y:S05]  /*2c20*/  BSYNC B1 ;  /* 0x0000000000017941 */ /* 0x000fea0003800000 */
.L_x_64:
        /* <DEDUP_REMOVED lines=10> */
.L_x_67:
[----:B------:R-:W-:Y:S05]  /*2cd0*/  BSYNC B1 ;  /* 0x0000000000017941 */ /* 0x000fea0003800000 */
.L_x_66:
        /* <DEDUP_REMOVED lines=9> */
.L_x_69:
[----:B------:R-:W-:Y:S05]  /*2d70*/  BSYNC B1 ;  /* 0x0000000000017941 */ /* 0x000fea0003800000 */
.L_x_68:
        /* <DEDUP_REMOVED lines=9> */
.L_x_71:
[----:B------:R-:W-:Y:S05]  /*2e10*/  BSYNC B1 ;  /* 0x0000000000017941 */ /* 0x000fea0003800000 */
.L_x_70:
        /* <DEDUP_REMOVED lines=10> */
.L_x_73:
[----:B------:R-:W-:Y:S05]  /*2ec0*/  BSYNC B1 ;  /* 0x0000000000017941 */ /* 0x000fea0003800000 */
.L_x_72:
        /* <DEDUP_REMOVED lines=10> */
.L_x_75:
[----:B------:R-:W-:Y:S05]  /*2f70*/  BSYNC B1 ;  /* 0x0000000000017941 */ /* 0x000fea0003800000 */
.L_x_74:
        /* <DEDUP_REMOVED lines=9> */
.L_x_77:
[----:B------:R-:W-:Y:S05]  /*3010*/  BSYNC B1 ;  /* 0x0000000000017941 */ /* 0x000fea0003800000 */
.L_x_76:
        /* <DEDUP_REMOVED lines=9> */
.L_x_79:
[----:B------:R-:W-:Y:S05]  /*30b0*/  BSYNC B1 ;  /* 0x0000000000017941 */ /* 0x000fea0003800000 */
.L_x_78:
        /* <DEDUP_REMOVED lines=10> */
.L_x_81:
[----:B------:R-:W-:Y:S05]  /*3160*/  BSYNC B1 ;  /* 0x0000000000017941 */ /* 0x000fea0003800000 */
.L_x_80:
        /* <DEDUP_REMOVED lines=10> */
.L_x_83:
[----:B------:R-:W-:Y:S05]  /*3210*/  BSYNC B1 ;  /* 0x0000000000017941 */ /* 0x000fea0003800000 */
.L_x_82:
        /* <DEDUP_REMOVED lines=9> */
.L_x_85:
[----:B------:R-:W-:Y:S05]  /*32b0*/  BSYNC B1 ;  /* 0x0000000000017941 */ /* 0x000fea0003800000 */
.L_x_84:
        /* <DEDUP_REMOVED lines=9> */
.L_x_87:
[----:B------:R-:W-:Y:S05]  /*3350*/  BSYNC B1 ;  /* 0x0000000000017941 */ /* 0x000fea0003800000 */
.L_x_86:
        /* <DEDUP_REMOVED lines=10> */
.L_x_89:
[----:B------:R-:W-:Y:S05]  /*3400*/  BSYNC B1 ;  /* 0x0000000000017941 */ /* 0x000fea0003800000 */
.L_x_88:
        /* <DEDUP_REMOVED lines=10> */
.L_x_91:
[----:B------:R-:W-:Y:S05]  /*34b0*/  BSYNC B1 ;  /* 0x0000000000017941 */ /* 0x000fea0003800000 */
.L_x_90:
        /* <DEDUP_REMOVED lines=9> */
.L_x_93:
[----:B------:R-:W-:Y:S05]  /*3550*/  BSYNC B1 ;  /* 0x0000000000017941 */ /* 0x000fea0003800000 */
.L_x_92:
        /* <DEDUP_REMOVED lines=9> */
.L_x_95:
[----:B------:R-:W-:Y:S05]  /*35f0*/  BSYNC B1 ;  /* 0x0000000000017941 */ /* 0x000fea0003800000 */
.L_x_94:
        /* <DEDUP_REMOVED lines=10> */
.L_x_97:
[----:B------:R-:W-:Y:S05]  /*36a0*/  BSYNC B1 ;  /* 0x0000000000017941 */ /* 0x000fea0003800000 */
.L_x_96:
        /* <DEDUP_REMOVED lines=10> */
.L_x_99:
[----:B------:R-:W-:Y:S05]  /*3750*/  BSYNC B1 ;  /* 0x0000000000017941 */ /* 0x000fea0003800000 */
.L_x_98:
        /* <DEDUP_REMOVED lines=9> */
.L_x_101:
[----:B------:R-:W-:Y:S05]  /*37f0*/  BSYNC B1 ;  /* 0x0000000000017941 */ /* 0x000fea0003800000 */
.L_x_100:
        /* <DEDUP_REMOVED lines=9> */
.L_x_103:
[----:B------:R-:W-:Y:S05]  /*3890*/  BSYNC B1 ;  /* 0x0000000000017941 */ /* 0x000fea0003800000 */
.L_x_102:
        /* <DEDUP_REMOVED lines=10> */
.L_x_105:
[----:B------:R-:W-:Y:S05]  /*3940*/  BSYNC B1 ;  /* 0x0000000000017941 */ /* 0x000fea0003800000 */
.L_x_104:
        /* <DEDUP_REMOVED lines=10> */
.L_x_107:
[----:B------:R-:W-:Y:S05]  /*39f0*/  BSYNC B1 ;  /* 0x0000000000017941 */ /* 0x000fea0003800000 */
.L_x_106:
        /* <DEDUP_REMOVED lines=9> */
.L_x_109:
[----:B------:R-:W-:Y:S05]  /*3a90*/  BSYNC B1 ;  /* 0x0000000000017941 */ /* 0x000fea0003800000 */
.L_x_108:
        /* <DEDUP_REMOVED lines=9> */
.L_x_111:
[----:B------:R-:W-:Y:S05]  /*3b30*/  BSYNC B1 ;  /* 0x0000000000017941 */ /* 0x000fea0003800000 */
.L_x_110:
        /* <DEDUP_REMOVED lines=10> */
.L_x_113:
[----:B------:R-:W-:Y:S05]  /*3be0*/  BSYNC B1 ;  /* 0x0000000000017941 */ /* 0x000fea0003800000 */
.L_x_112:
        /* <DEDUP_REMOVED lines=10> */
.L_x_115:
[----:B------:R-:W-:Y:S05]  /*3c90*/  BSYNC B1 ;  /* 0x0000000000017941 */ /* 0x000fea0003800000 */
.L_x_114:
        /* <DEDUP_REMOVED lines=9> */
.L_x_117:
[----:B------:R-:W-:Y:S05]  /*3d30*/  BSYNC B1 ;  /* 0x0000000000017941 */ /* 0x000fea0003800000 */
.L_x_116:
        /* <DEDUP_REMOVED lines=9> */
.L_x_119:
[----:B------:R-:W-:Y:S05]  /*3dd0*/  BSYNC B1 ;  /* 0x0000000000017941 */ /* 0x000fea0003800000 */
.L_x_118:
        /* <DEDUP_REMOVED lines=10> */
.L_x_121:
[----:B------:R-:W-:Y:S05]  /*3e80*/  BSYNC B1 ;  /* 0x0000000000017941 */ /* 0x000fea0003800000 */
.L_x_120:
        /* <DEDUP_REMOVED lines=10> */
.L_x_123:
[----:B------:R-:W-:Y:S05]  /*3f30*/  BSYNC B1 ;  /* 0x0000000000017941 */ /* 0x000fea0003800000 */
.L_x_122:
        /* <DEDUP_REMOVED lines=9> */
.L_x_125:
[----:B------:R-:W-:Y:S05]  /*3fd0*/  BSYNC B1 ;  /* 0x0000000000017941 */ /* 0x000fea0003800000 */
.L_x_124:
        /* <DEDUP_REMOVED lines=9> */
.L_x_127:
[----:B------:R-:W-:Y:S05]  /*4070*/  BSYNC B1 ;  /* 0x0000000000017941 */ /* 0x000fea0003800000 */
.L_x_126:
        /* <DEDUP_REMOVED lines=10> */
.L_x_129:
[----:B------:R-:W-:Y:S05]  /*4120*/  BSYNC B1 ;  /* 0x0000000000017941 */ /* 0x000fea0003800000 */
.L_x_128:
        /* <DEDUP_REMOVED lines=10> */
.L_x_131:
[----:B------:R-:W-:Y:S05]  /*41d0*/  BSYNC B1 ;  /* 0x0000000000017941 */ /* 0x000fea0003800000 */
.L_x_130:
        /* <DEDUP_REMOVED lines=9> */
.L_x_133:
[----:B------:R-:W-:Y:S05]  /*4270*/  BSYNC B1 ;  /* 0x0000000000017941 */ /* 0x000fea0003800000 */
.L_x_132:
        /* <DEDUP_REMOVED lines=9> */
.L_x_135:
[----:B------:R-:W-:Y:S05]  /*4310*/  BSYNC B1 ;  /* 0x0000000000017941 */ /* 0x000fea0003800000 */
.L_x_134:
        /* <DEDUP_REMOVED lines=10> */
.L_x_137:
[----:B------:R-:W-:Y:S05]  /*43c0*/  BSYNC B1 ;  /* 0x0000000000017941 */ /* 0x000fea0003800000 */
.L_x_136:
        /* <DEDUP_REMOVED lines=10> */
.L_x_139:
[----:B------:R-:W-:Y:S05]  /*4470*/  BSYNC B1 ;  /* 0x0000000000017941 */ /* 0x000fea0003800000 */
.L_x_138:
        /* <DEDUP_REMOVED lines=9> */
.L_x_141:
[----:B------:R-:W-:Y:S05]  /*4510*/  BSYNC B1 ;  /* 0x0000000000017941 */ /* 0x000fea0003800000 */
.L_x_140:
        /* <DEDUP_REMOVED lines=9> */
.L_x_143:
[----:B------:R-:W-:Y:S05]  /*45b0*/  BSYNC B1 ;  /* 0x0000000000017941 */ /* 0x000fea0003800000 */
.L_x_142:
        /* <DEDUP_REMOVED lines=10> */
.L_x_145:
[----:B------:R-:W-:Y:S05]  /*4660*/  BSYNC B1 ;  /* 0x0000000000017941 */ /* 0x000fea0003800000 */
.L_x_144:
        /* <DEDUP_REMOVED lines=10> */
.L_x_147:
[----:B------:R-:W-:Y:S05]  /*4710*/  BSYNC B1 ;  /* 0x0000000000017941 */ /* 0x000fea0003800000 */
.L_x_146:
        /* <DEDUP_REMOVED lines=9> */
.L_x_149:
[----:B------:R-:W-:Y:S05]  /*47b0*/  BSYNC B1 ;  /* 0x0000000000017941 */ /* 0x000fea0003800000 */
.L_x_148:
        /* <DEDUP_REMOVED lines=9> */
.L_x_151:
[----:B------:R-:W-:Y:S05]  /*4850*/  BSYNC B1 ;  /* 0x0000000000017941 */ /* 0x000fea0003800000 */
.L_x_150:
        /* <DEDUP_REMOVED lines=10> */
.L_x_153:
[----:B------:R-:W-:Y:S05]  /*4900*/  BSYNC B1 ;  /* 0x0000000000017941 */ /* 0x000fea0003800000 */
.L_x_152:
        /* <DEDUP_REMOVED lines=10> */
.L_x_155:
[----:B------:R-:W-:Y:S05]  /*49b0*/  BSYNC B1 ;  /* 0x0000000000017941 */ /* 0x000fea0003800000 */
.L_x_154:
        /* <DEDUP_REMOVED lines=9> */
.L_x_157:
[----:B------:R-:W-:Y:S05]  /*4a50*/  BSYNC B1 ;  /* 0x0000000000017941 */ /* 0x000fea0003800000 */
.L_x_156:
        /* <DEDUP_REMOVED lines=9> */
.L_x_159:
[----:B------:R-:W-:Y:S05]  /*4af0*/  BSYNC B1 ;  /* 0x0000000000017941 */ /* 0x000fea0003800000 */
.L_x_158:
        /* <DEDUP_REMOVED lines=10> */
.L_x_161:
[----:B------:R-:W-:Y:S05]  /*4ba0*/  BSYNC B1 ;  /* 0x0000000000017941 */ /* 0x000fea0003800000 */
.L_x_160:
        /* <DEDUP_REMOVED lines=10> */
.L_x_163:
[----:B------:R-:W-:Y:S05]  /*4c50*/  BSYNC B1 ;  /* 0x0000000000017941 */ /* 0x000fea0003800000 */
.L_x_162:
        /* <DEDUP_REMOVED lines=9> */
.L_x_165:
[----:B------:R-:W-:Y:S05]  /*4cf0*/  BSYNC B1 ;  /* 0x0000000000017941 */ /* 0x000fea0003800000 */
.L_x_164:
        /* <DEDUP_REMOVED lines=9> */
.L_x_167:
[----:B------:R-:W-:Y:S05]  /*4d90*/  BSYNC B1 ;  /* 0x0000000000017941 */ /* 0x000fea0003800000 */
.L_x_166:
        /* <DEDUP_REMOVED lines=10> */
.L_x_169:
[----:B------:R-:W-:Y:S05]  /*4e40*/  BSYNC B1 ;  /* 0x0000000000017941 */ /* 0x000fea0003800000 */
.L_x_168:
        /* <DEDUP_REMOVED lines=10> */
.L_x_171:
[----:B------:R-:W-:Y:S05]  /*4ef0*/  BSYNC B1 ;  /* 0x0000000000017941 */ /* 0x000fea0003800000 */
.L_x_170:
        /* <DEDUP_REMOVED lines=9> */
.L_x_173:
[----:B------:R-:W-:Y:S05]  /*4f90*/  BSYNC B1 ;  /* 0x0000000000017941 */ /* 0x000fea0003800000 */
.L_x_172:
        /* <DEDUP_REMOVED lines=9> */
.L_x_175:
[----:B------:R-:W-:Y:S05]  /*5030*/  BSYNC B1 ;  /* 0x0000000000017941 */ /* 0x000fea0003800000 */
.L_x_174:
        /* <DEDUP_REMOVED lines=10> */
.L_x_177:
[----:B------:R-:W-:Y:S05]  /*50e0*/  BSYNC B1 ;  /* 0x0000000000017941 */ /* 0x000fea0003800000 */
.L_x_176:
        /* <DEDUP_REMOVED lines=10> */
.L_x_179:
[----:B------:R-:W-:Y:S05]  /*5190*/  BSYNC B1 ;  /* 0x0000000000017941 */ /* 0x000fea0003800000 */
.L_x_178:
        /* <DEDUP_REMOVED lines=9> */
.L_x_181:
[----:B------:R-:W-:Y:S05]  /*5230*/  BSYNC B1 ;  /* 0x0000000000017941 */ /* 0x000fea0003800000 */
.L_x_180:
        /* <DEDUP_REMOVED lines=9> */
.L_x_183:
[----:B------:R-:W-:Y:S05]  /*52d0*/  BSYNC B1 ;  /* 0x0000000000017941 */ /* 0x000fea0003800000 */
.L_x_182:
        /* <DEDUP_REMOVED lines=10> */
.L_x_185:
[----:B------:R-:W-:Y:S05]  /*5380*/  BSYNC B1 ;  /* 0x0000000000017941 */ /* 0x000fea0003800000 */
.L_x_184:
        /* <DEDUP_REMOVED lines=10> */
.L_x_187:
[----:B------:R-:W-:Y:S05]  /*5430*/  BSYNC B1 ;  /* 0x0000000000017941 */ /* 0x000fea0003800000 */
.L_x_186:
        /* <DEDUP_REMOVED lines=9> */
.L_x_189:
[----:B------:R-:W-:Y:S05]  /*54d0*/  BSYNC B1 ;  /* 0x0000000000017941 */ /* 0x000fea0003800000 */
.L_x_188:
        /* <DEDUP_REMOVED lines=9> */
.L_x_191:
[----:B------:R-:W-:Y:S05]  /*5570*/  BSYNC B1 ;  /* 0x0000000000017941 */ /* 0x000fea0003800000 */
.L_x_190:
        /* <DEDUP_REMOVED lines=10> */
.L_x_193:
[----:B------:R-:W-:Y:S05]  /*5620*/  BSYNC B1 ;  /* 0x0000000000017941 */ /* 0x000fea0003800000 */
.L_x_192:
        /* <DEDUP_REMOVED lines=10> */
.L_x_195:
[----:B------:R-:W-:Y:S05]  /*56d0*/  BSYNC B1 ;  /* 0x0000000000017941 */ /* 0x000fea0003800000 */
.L_x_194:
        /* <DEDUP_REMOVED lines=9> */
.L_x_197:
[----:B------:R-:W-:Y:S05]  /*5770*/  BSYNC B1 ;  /* 0x0000000000017941 */ /* 0x000fea0003800000 */
.L_x_196:
        /* <DEDUP_REMOVED lines=9> */
.L_x_199:
[----:B------:R-:W-:Y:S05]  /*5810*/  BSYNC B1 ;  /* 0x0000000000017941 */ /* 0x000fea0003800000 */
.L_x_198:
        /* <DEDUP_REMOVED lines=10> */
.L_x_201:
[----:B------:R-:W-:Y:S05]  /*58c0*/  BSYNC B1 ;  /* 0x0000000000017941 */ /* 0x000fea0003800000 */
.L_x_200:
        /* <DEDUP_REMOVED lines=10> */
.L_x_203:
[----:B------:R-:W-:Y:S05]  /*5970*/  BSYNC B1 ;  /* 0x0000000000017941 */ /* 0x000fea0003800000 */
.L_x_202:
        /* <DEDUP_REMOVED lines=9> */
.L_x_205:
[----:B------:R-:W-:Y:S05]  /*5a10*/  BSYNC B1 ;  /* 0x0000000000017941 */ /* 0x000fea0003800000 */
.L_x_204:
        /* <DEDUP_REMOVED lines=9> */
.L_x_207:
[----:B------:R-:W-:Y:S05]  /*5ab0*/  BSYNC B1 ;  /* 0x0000000000017941 */ /* 0x000fea0003800000 */
.L_x_206:
        /* <DEDUP_REMOVED lines=10> */
.L_x_209:
[----:B------:R-:W-:Y:S05]  /*5b60*/  BSYNC B1 ;  /* 0x0000000000017941 */ /* 0x000fea0003800000 */
.L_x_208:
        /* <DEDUP_REMOVED lines=10> */
.L_x_211:
[----:B------:R-:W-:Y:S05]  /*5c10*/  BSYNC B1 ;  /* 0x0000000000017941 */ /* 0x000fea0003800000 */
.L_x_210:
        /* <DEDUP_REMOVED lines=9> */
.L_x_213:
[----:B------:R-:W-:Y:S05]  /*5cb0*/  BSYNC B1 ;  /* 0x0000000000017941 */ /* 0x000fea0003800000 */
.L_x_212:
        /* <DEDUP_REMOVED lines=9> */
.L_x_215:
[----:B------:R-:W-:Y:S05]  /*5d50*/  BSYNC B1 ;  /* 0x0000000000017941 */ /* 0x000fea0003800000 */
.L_x_214:
        /* <DEDUP_REMOVED lines=10> */
.L_x_217:
[----:B------:R-:W-:Y:S05]  /*5e00*/  BSYNC B1 ;  /* 0x0000000000017941 */ /* 0x000fea0003800000 */
.L_x_216:
        /* <DEDUP_REMOVED lines=10> */
.L_x_219:
[----:B------:R-:W-:Y:S05]  /*5eb0*/  BSYNC B1 ;  /* 0x0000000000017941 */ /* 0x000fea0003800000 */
.L_x_218:
        /* <DEDUP_REMOVED lines=9> */
.L_x_221:
[----:B------:R-:W-:Y:S05]  /*5f50*/  BSYNC B1 ;  /* 0x0000000000017941 */ /* 0x000fea0003800000 */
.L_x_220:
        /* <DEDUP_REMOVED lines=9> */
.L_x_223:
[----:B------:R-:W-:Y:S05]  /*5ff0*/  BSYNC B1 ;  /* 0x0000000000017941 */ /* 0x000fea0003800000 */
.L_x_222:
        /* <DEDUP_REMOVED lines=10> */
.L_x_225:
[----:B------:R-:W-:Y:S05]  /*60a0*/  BSYNC B1 ;  /* 0x0000000000017941 */ /* 0x000fea0003800000 */
.L_x_224:
        /* <DEDUP_REMOVED lines=10> */
.L_x_227:
[----:B------:R-:W-:Y:S05]  /*6150*/  BSYNC B1 ;  /* 0x0000000000017941 */ /* 0x000fea0003800000 */
.L_x_226:
        /* <DEDUP_REMOVED lines=9> */
.L_x_229:
[----:B------:R-:W-:Y:S05]  /*61f0*/  BSYNC B1 ;  /* 0x0000000000017941 */ /* 0x000fea0003800000 */
.L_x_228:
        /* <DEDUP_REMOVED lines=9> */
.L_x_231:
[----:B------:R-:W-:Y:S05]  /*6290*/  BSYNC B1 ;  /* 0x0000000000017941 */ /* 0x000fea0003800000 */
.L_x_230:
        /* <DEDUP_REMOVED lines=10> */
.L_x_233:
[----:B------:R-:W-:Y:S05]  /*6340*/  BSYNC B1 ;  /* 0x0000000000017941 */ /* 0x000fea0003800000 */
.L_x_232:
        /* <DEDUP_REMOVED lines=10> */
.L_x_235:
[----:B------:R-:W-:Y:S05]  /*63f0*/  BSYNC B1 ;  /* 0x0000000000017941 */ /* 0x000fea0003800000 */
.L_x_234:
        /* <DEDUP_REMOVED lines=9> */
.L_x_237:
[----:B------:R-:W-:Y:S05]  /*6490*/  BSYNC B1 ;  /* 0x0000000000017941 */ /* 0x000fea0003800000 */
.L_x_236:
        /* <DEDUP_REMOVED lines=9> */
.L_x_239:
[----:B------:R-:W-:Y:S05]  /*6530*/  BSYNC B1 ;  /* 0x0000000000017941 */ /* 0x000fea0003800000 */
.L_x_238:
        /* <DEDUP_REMOVED lines=10> */
.L_x_241:
[----:B------:R-:W-:Y:S05]  /*65e0*/  BSYNC B1 ;  /* 0x0000000000017941 */ /* 0x000fea0003800000 */
.L_x_240:
        /* <DEDUP_REMOVED lines=10> */
.L_x_243:
[----:B------:R-:W-:Y:S05]  /*6690*/  BSYNC B1 ;  /* 0x0000000000017941 */ /* 0x000fea0003800000 */
.L_x_242:
        /* <DEDUP_REMOVED lines=9> */
.L_x_245:
[----:B------:R-:W-:Y:S05]  /*6730*/  BSYNC B1 ;  /* 0x0000000000017941 */ /* 0x000fea0003800000 */
.L_x_244:
        /* <DEDUP_REMOVED lines=9> */
.L_x_247:
[----:B------:R-:W-:Y:S05]  /*67d0*/  BSYNC B1 ;  /* 0x0000000000017941 */ /* 0x000fea0003800000 */
.L_x_246:
        /* <DEDUP_REMOVED lines=10> */
.L_x_249:
[----:B------:R-:W-:Y:S05]  /*6880*/  BSYNC B1 ;  /* 0x0000000000017941 */ /* 0x000fea0003800000 */
.L_x_248:
        /* <DEDUP_REMOVED lines=10> */
.L_x_251:
[----:B------:R-:W-:Y:S05]  /*6930*/  BSYNC B1 ;  /* 0x0000000000017941 */ /* 0x000fea0003800000 */
.L_x_250:
        /* <DEDUP_REMOVED lines=9> */
.L_x_253:
[----:B------:R-:W-:Y:S05]  /*69d0*/  BSYNC B1 ;  /* 0x0000000000017941 */ /* 0x000fea0003800000 */
.L_x_252:
        /* <DEDUP_REMOVED lines=9> */
.L_x_255:
[----:B------:R-:W-:Y:S05]  /*6a70*/  BSYNC B1 ;  /* 0x0000000000017941 */ /* 0x000fea0003800000 */
.L_x_254:
        /* <DEDUP_REMOVED lines=10> */
.L_x_257:
[----:B------:R-:W-:Y:S05]  /*6b20*/  BSYNC B1 ;  /* 0x0000000000017941 */ /* 0x000fea0003800000 */
.L_x_256:
        /* <DEDUP_REMOVED lines=10> */
.L_x_259:
[----:B------:R-:W-:Y:S05]  /*6bd0*/  BSYNC B1 ;  /* 0x0000000000017941 */ /* 0x000fea0003800000 */
.L_x_258:
        /* <DEDUP_REMOVED lines=9> */
.L_x_261:
[----:B------:R-:W-:Y:S05]  /*6c70*/  BSYNC B1 ;  /* 0x0000000000017941 */ /* 0x000fea0003800000 */
.L_x_260:
        /* <DEDUP_REMOVED lines=9> */
.L_x_263:
[----:B------:R-:W-:Y:S05]  /*6d10*/  BSYNC B1 ;  /* 0x0000000000017941 */ /* 0x000fea0003800000 */
.L_x_262:
        /* <DEDUP_REMOVED lines=10> */
.L_x_265:
[----:B------:R-:W-:Y:S05]  /*6dc0*/  BSYNC B1 ;  /* 0x0000000000017941 */ /* 0x000fea0003800000 */
.L_x_264:
        /* <DEDUP_REMOVED lines=10> */
.L_x_267:
[----:B------:R-:W-:Y:S05]  /*6e70*/  BSYNC B1 ;  /* 0x0000000000017941 */ /* 0x000fea0003800000 */
.L_x_266:
        /* <DEDUP_REMOVED lines=9> */
.L_x_269:
[----:B------:R-:W-:Y:S05]  /*6f10*/  BSYNC B1 ;  /* 0x0000000000017941 */ /* 0x000fea0003800000 */
.L_x_268:
        /* <DEDUP_REMOVED lines=9> */
.L_x_271:
[----:B------:R-:W-:Y:S05]  /*6fb0*/  BSYNC B1 ;  /* 0x0000000000017941 */ /* 0x000fea0003800000 */
.L_x_270:
        /* <DEDUP_REMOVED lines=10> */
.L_x_273:
[----:B------:R-:W-:Y:S05]  /*7060*/  BSYNC B1 ;  /* 0x0000000000017941 */ /* 0x000fea0003800000 */
.L_x_272:
        /* <DEDUP_REMOVED lines=10> */
.L_x_275:
[----:B------:R-:W-:Y:S05]  /*7110*/  BSYNC B1 ;  /* 0x0000000000017941 */ /* 0x000fea0003800000 */
.L_x_274:
        /* <DEDUP_REMOVED lines=9> */
.L_x_277:
[----:B------:R-:W-:Y:S05]  /*71b0*/  BSYNC B1 ;  /* 0x0000000000017941 */ /* 0x000fea0003800000 */
.L_x_276:
        /* <DEDUP_REMOVED lines=9> */
.L_x_279:
[----:B------:R-:W-:Y:S05]  /*7250*/  BSYNC B1 ;  /* 0x0000000000017941 */ /* 0x000fea0003800000 */
.L_x_278:
        /* <DEDUP_REMOVED lines=10> */
.L_x_281:
[----:B------:R-:W-:Y:S05]  /*7300*/  BSYNC B1 ;  /* 0x0000000000017941 */ /* 0x000fea0003800000 */
.L_x_280:
        /* <DEDUP_REMOVED lines=10> */
.L_x_283:
[----:B------:R-:W-:Y:S05]  /*73b0*/  BSYNC B1 ;  /* 0x0000000000017941 */ /* 0x000fea0003800000 */
.L_x_282:
[----:B-----5:R-:W-:Y:S01]  /*73c0*/  HADD2.F32 R3, -RZ, R24.H0_H0 ;  /* 0x20000018ff037230 */ /* 0x020fe20000004100 */
[----:B------:R-:W-:Y:S01]  /*73d0*/  ISETP.GT.AND P1, PT, R0, 0x8, P1 ;  /* 0x000000080000780c */ /* 0x000fe20000f24270 */
[----:B------:R-:W-:Y:S03]  /*73e0*/  BSSY B1, `(.L_x_284) ;  /* 0x0000007000017945 */ /* 0x000fe60003800000 */
[----:B01--4-:R-:W-:-:S04]  /*73f0*/  FMUL R6, R3, R156 ;  /* 0x0000009c03067220 */ /* 0x013fc80000400000 */
[----:B------:R-:W-:-:S05]  /*7400*/  FFMA R6, R149, R155, R6 ;  /* 0x0000009b95067223 */ /* 0x000fca0000000006 */
[----:B------:R-:W-:-:S05]  /*7410*/  F2FP.F16.F32.PACK_AB R6, RZ, R6 ;  /* 0x00000006ff06723e */ /* 0x000fca00000000ff */
[----:B------:R0:W-:Y:S01]  /*7420*/  @P3 STG.E.U16 desc[UR36][R4.64+0x1f2], R6 ;  /* 0x0001f20604003986 */ /* 0x0001e2000c101524 */
[----:B------:R-:W-:Y:S05]  /*7430*/  @!P1 BRA `(.L_x_285) ;  /* 0x0000000000049947 */ /* 0x000fea0003800000 */
[----:B------:R1:W5:Y:S02]  /*7440*/  LDG.E.LTC128B.U16 R24, desc[UR36][R8.64+0x1f0] ;  /* 0x0001f02408187981 */ /* 0x000364000c1e1520 */
.L_x_285:
[----:B------:R-:W-:Y:S05]  /*7450*/  BSYNC B1 ;  /* 0x0000000000017941 */ /* 0x000fea0003800000 */
.L_x_284:
[----:B-----5:R-:W-:Y:S01]  /*7460*/  HADD2.F32 R3, -RZ, R24.H0_H0 ;  /* 0x20000018ff037230 */ /* 0x020fe20000004100 */
[----:B------:R-:W-:Y:S01]  /*7470*/  ISETP.GT.AND P0, PT, R0, 0x8, P0 ;  /* 0x000000080000780c */ /* 0x000fe20000704270 */
[----:B0-----:R-:W-:Y:S01]  /*7480*/  @P1 IMAD.MOV.U32 R4, RZ, RZ, R10 ;  /* 0x000000ffff041224 */ /* 0x001fe200078e000a */
[----:B------:R-:W-:Y:S01]  /*7490*/  BSSY B1, `(.L_x_286) ;  /* 0x0000008000017945 */ /* 0x000fe20003800000 */
[----:B------:R-:W-:Y:S02]  /*74a0*/  @P1 IMAD.MOV.U32 R5, RZ, RZ, R11 ;  /* 0x000000ffff051224 */ /* 0x000fe400078e000b */
[----:B------:R-:W-:-:S04]  /*74b0*/  FMUL R3, R3, R156 ;  /* 0x0000009c03037220 */ /* 0x000fc80000400000 */
[----:B------:R-:W-:-:S05]  /*74c0*/  FFMA R3, R150, R155, R3 ;  /* 0x0000009b96037223 */ /* 0x000fca0000000003 */
[----:B------:R-:W-:-:S05]  /*74d0*/  F2FP.F16.F32.PACK_AB R3, RZ, R3 ;  /* 0x00000003ff03723e */ /* 0x000fca00000000ff */
[----:B------:R0:W-:Y:S01]  /*74e0*/  @P1 STG.E.U16 desc[UR36][R4.64+0x1f0], R3 ;  /* 0x0001f00304001986 */ /* 0x0001e2000c101524 */
[----:B------:R-:W-:Y:S05]  /*74f0*/  @!P0 BRA `(.L_x_287) ;  /* 0x0000000000048947 */ /* 0x000fea0003800000 */
[----:B------:R4:W5:Y:S02]  /*7500*/  LDG.E.LTC128B.U16 R24, desc[UR36][R8.64+0x1f2] ;  /* 0x0001f22408187981 */ /* 0x000964000c1e1520 */
.L_x_287:
[----:B------:R-:W-:Y:S05]  /*7510*/  BSYNC B1 ;  /* 0x0000000000017941 */ /* 0x000fea0003800000 */
.L_x_286:
[----:B------:R-:W-:Y:S05]  /*7520*/  @!P0 BRA `(.L_x_288) ;  /* 0x0000002400308947 */ /* 0x000fea0003800000 */
[----:B0----5:R-:W-:-:S05]  /*7530*/  HADD2.F32 R3, -RZ, R24.H0_H0 ;  /* 0x20000018ff037230 */ /* 0x021fca0000004100 */
[----:B------:R-:W-:-:S04]  /*7540*/  FMUL R0, R3, R156 ;  /* 0x0000009c03007220 */ /* 0x000fc80000400000 */
[----:B------:R-:W-:-:S05]  /*7550*/  FFMA R0, R151, R155, R0 ;  /* 0x0000009b97007223 */ /* 0x000fca0000000000 */
[----:B------:R-:W-:-:S05]  /*7560*/  F2FP.F16.F32.PACK_AB R0, RZ, R0 ;  /* 0x00000000ff00723e */ /* 0x000fca00000000ff */
[----:B------:R0:W-:Y:S01]  /*7570*/  STG.E.U16 desc[UR36][R10.64+0x1f2], R0 ;  /* 0x0001f2000a007986 */ /* 0x0001e2000c101524 */
[----:B------:R-:W-:Y:S05]  /*7580*/  BRA `(.L_x_288) ;  /* 0x0000002400187947 */ /* 0x000fea0003800000 */
.L_x_35:
[----:B------:R-:W-:Y:S01]  /*7590*/  ISETP.GT.AND P0, PT, R3, 0x1, PT ;  /* 0x000000010300780c */ /* 0x000fe20003f04270 */
[----:B------:R-:W-:Y:S01]  /*75a0*/  ULDC.64 UR4, c[0x0][0x5c0] ;  /* 0x0001700000047ab9 */ /* 0x000fe20000000a00 */
[-C--:B------:R-:W-:Y:S01]  /*75b0*/  FMUL R24, R24, R155.reuse ;  /* 0x0000009b18187220 */ /* 0x080fe20000400000 */
[-C--:B------:R-:W-:Y:S01]  /*75c0*/  FMUL R25, R25, R155.reuse ;  /* 0x0000009b19197220 */ /* 0x080fe20000400000 */
[----:B------:R-:W-:Y:S01]  /*75d0*/  ISETP.GT.AND P3, PT, R0, RZ, P0 ;  /* 0x000000ff0000720c */ /* 0x000fe20000764270 */
[-C--:B------:R-:W-:Y:S01]  /*75e0*/  FMUL R26, R26, R155.reuse ;  /* 0x0000009b1a1a7220 */ /* 0x080fe20000400000 */
[----:B------:R-:W-:Y:S01]  /*75f0*/  LEA R4, P4, R160, UR4, 0x1 ;  /* 0x00000004a0047c11 */ /* 0x000fe2000f8808ff */
[-C--:B------:R-:W-:Y:S01]  /*7600*/  FMUL R27, R27, R155.reuse ;  /* 0x0000009b1b1b7220 */ /* 0x080fe20000400000 */
[----:B------:R-:W-:Y:S01]  /*7610*/  F2FP.F16.F32.PACK_AB R24, RZ, R24 ;  /* 0x00000018ff18723e */ /* 0x000fe200000000ff */
[-C--:B------:R-:W-:Y:S01]  /*7620*/  FMUL R28, R28, R155.reuse ;  /* 0x0000009b1c1c7220 */ /* 0x080fe20000400000 */
[----:B------:R-:W-:Y:S01]  /*7630*/  LEA.HI.X R5, R160, UR5, R153, 0x1, P4 ;  /* 0x00000005a0057c11 */ /* 0x000fe2000a0f0c99 */
[----:B------:R-:W-:Y:S01]  /*7640*/  FMUL R29, R29, R155 ;  /* 0x0000009b1d1d7220 */ /* 0x000fe20000400000 */
[----:B------:R-:W-:Y:S01]  /*7650*/  F2FP.F16.F32.PACK_AB R25, RZ, R25 ;  /* 0x00000019ff19723e */ /* 0x000fe200000000ff */
[-C--:B------:R-:W-:Y:S01]  /*7660*/  FMUL R30, R30, R155.reuse ;  /* 0x0000009b1e1e7220 */ /* 0x080fe20000400000 */
[----:B------:R-:W-:Y:S01]  /*7670*/  SHF.L.U64.HI R11, R10, 0x4, R11 ;  /* 0x000000040a0b7819 */ /* 0x000fe2000001020b */
[----:B------:R-:W-:Y:S01]  /*7680*/  @P1 STG.E.U16 desc[UR36][R4.64], R24 ;  /* 0x0000001804001986 */ /* 0x000fe2000c101524 */
[----:B------:R-:W-:Y:S01]  /*7690*/  ISETP.GT.AND P1, PT, R3, 0x8, PT ;  /* 0x000000080300780c */ /* 0x000fe20003f24270 */
[-C--:B------:R-:W-:Y:S01]  /*76a0*/  FMUL R31, R31, R155.reuse ;  /* 0x0000009b1f1f7220 */ /* 0x080fe20000400000 */
[----:B------:R-:W-:Y:S01]  /*76b0*/  ISETP.GT.AND P4, PT, R0, 0x8, P0 ;  /* 0x000000080000780c */ /* 0x000fe20000784270 */
[----:B------:R-:W-:Y:S01]  /*76c0*/  @P3 STG.E.U16 desc[UR36][R4.64+0x2], R25 ;  /* 0x0000021904003986 */ /* 0x000fe2000c101524 */
[----:B------:R-:W-:Y:S01]  /*76d0*/  LEA R6, P3, R10, R4, 0x4 ;  /* 0x000000040a067211 */ /* 0x000fe200078620ff */
[-C--:B------:R-:W-:Y:S01]  /*76e0*/  FMUL R32, R32, R155.reuse ;  /* 0x0000009b20207220 */ /* 0x080fe20000400000 */
[C---:B------:R-:W-:Y:S01]  /*76f0*/  ISETP.GT.AND P2, PT, R0.reuse, 0x8, P2 ;  /* 0x000000080000780c */ /* 0x040fe20001744270 */
[-C--:B------:R-:W-:Y:S01]  /*7700*/  FMUL R33, R33, R155.reuse ;  /* 0x0000009b21217220 */ /* 0x080fe20000400000 */
[----:B------:R-:W-:Y:S01]  /*7710*/  ISETP.GT.AND P0, PT, R3, 0x9, PT ;  /* 0x000000090300780c */ /* 0x000fe20003f04270 */
[----:B------:R-:W-:Y:S01]  /*7720*/  IMAD.X R7, R11, 0x1, R5, P3 ;  /* 0x000000010b077824 */ /* 0x000fe200018e0605 */
[----:B------:R-:W-:Y:S01]  /*7730*/  ISETP.GT.AND P5, PT, R0, RZ, P1 ;  /* 0x000000ff0000720c */ /* 0x000fe20000fa4270 */
[-C--:B------:R-:W-:Y:S01]  /*7740*/  FMUL R34, R34, R155.reuse ;  /* 0x0000009b22227220 */ /* 0x080fe20000400000 */
[----:B------:R-:W-:Y:S01]  /*7750*/  ISETP.GT.AND P3, PT, R0, RZ, P0 ;  /* 0x000000ff0000720c */ /* 0x000fe20000764270 */
[-C--:B------:R-:W-:Y:S01]  /*7760*/  FMUL R35, R35, R155.reuse ;  /* 0x0000009b23237220 */ /* 0x080fe20000400000 */
[----:B------:R-:W-:Y:S01]  /*7770*/  F2FP.F16.F32.PACK_AB R26, RZ, R26 ;  /* 0x0000001aff1a723e */ /* 0x000fe200000000ff */
[----:B------:R-:W-:Y:S01]  /*7780*/  FMUL R36, R36, R155 ;  /* 0x0000009b24247220 */ /* 0x000fe20000400000 */
[----:B------:R-:W-:Y:S01]  /*7790*/  F2FP.F16.F32.PACK_AB R27, RZ, R27 ;  /* 0x0000001bff1b723e */ /* 0x000fe200000000ff */
[----:B------:R-:W-:Y:S01]  /*77a0*/  FMUL R37, R37, R155 ;  /* 0x0000009b25257220 */ /* 0x000fe20000400000 */
[----:B------:R-:W-:Y:S01]  /*77b0*/  F2FP.F16.F32.PACK_AB R28, RZ, R28 ;  /* 0x0000001cff1c723e */ /* 0x000fe200000000ff */
[----:B------:R-:W-:Y:S01]  /*77c0*/  @P2 STG.E.U16 desc[UR36][R6.64], R26 ;  /* 0x0000001a06002986 */ /* 0x000fe2000c101524 */
[----:B------:R-:W-:Y:S01]  /*77d0*/  F2FP.F16.F32.PACK_AB R29, RZ, R29 ;  /* 0x0000001dff1d723e */ /* 0x000fe200000000ff */
[-C--:B------:R-:W-:Y:S01]  /*77e0*/  FMUL R38, R38, R155.reuse ;  /* 0x0000009b26267220 */ /* 0x080fe20000400000 */
[C---:B------:R-:W-:Y:S01]  /*77f0*/  ISETP.GT.AND P2, PT, R0.reuse, 0x8, P1 ;  /* 0x000000080000780c */ /* 0x040fe20000f44270 */
[----:B------:R-:W-:Y:S01]  /*7800*/  @P4 STG.E.U16 desc[UR36][R6.64+0x2], R27 ;  /* 0x0000021b06004986 */ /* 0x000fe2000c101524 */
[----:B------:R-:W-:Y:S01]  /*7810*/  ISETP.GT.AND P1, PT, R3, 0x10, PT ;  /* 0x000000100300780c */ /* 0x000fe20003f24270 */
[-C--:B------:R-:W-:Y:S01]  /*7820*/  FMUL R39, R39, R155.reuse ;  /* 0x0000009b27277220 */ /* 0x080fe20000400000 */
[----:B------:R-:W-:Y:S01]  /*7830*/  F2FP.F16.F32.PACK_AB R30, RZ, R30 ;  /* 0x0000001eff1e723e */ /* 0x000fe200000000ff */
[----:B------:R-:W-:Y:S01]  /*7840*/  @P5 STG.E.U16 desc[UR36][R4.64+0x10], R28 ;  /* 0x0000101c04005986 */ /* 0x000fe2000c101524 */
[----:B------:R-:W-:Y:S01]  /*7850*/  ISETP.GT.AND P4, PT, R0, RZ, P1 ;  /* 0x000000ff0000720c */ /* 0x000fe20000f84270 */
[----:B------:R-:W-:Y:S01]  /*7860*/  FMUL R40, R40, R155 ;  /* 0x0000009b28287220 */ /* 0x000fe20000400000 */
[----:B------:R-:W-:Y:S01]  /*7870*/  F2FP.F16.F32.PACK_AB R31, RZ, R31 ;  /* 0x0000001fff1f723e */ /* 0x000fe200000000ff */
[----:B------:R-:W-:Y:S01]  /*7880*/  @P3 STG.E.U16 desc[UR36][R4.64+0x12], R29 ;  /* 0x0000121d04003986 */ /* 0x000fe2000c101524 */
[----:B------:R-:W-:Y:S01]  /*7890*/  ISETP.GT.AND P3, PT, R0, 0x8, P0 ;  /* 0x000000080000780c */ /* 0x000fe20000764270 */
[-C--:B------:R-:W-:Y:S01]  /*78a0*/  FMUL R41, R41, R155.reuse ;  /* 0x0000009b29297220 */ /* 0x080fe20000400000 */
[----:B------:R-:W-:Y:S01]  /*78b0*/  ISETP.GT.AND P0, PT, R3, 0x11, PT ;  /* 0x000000110300780c */ /* 0x000fe20003f04270 */
[----:B------:R-:W-:Y:S01]  /*78c0*/  @P2 STG.E.U16 desc[UR36][R6.64+0x10], R30 ;  /* 0x0000101e06002986 */ /* 0x000fe2000c101524 */
[----:B------:R-:W-:Y:S01]  /*78d0*/  F2FP.F16.F32.PACK_AB R32, RZ, R32 ;  /* 0x00000020ff20723e */ /* 0x000fe200000000ff */
[-C--:B------:R-:W-:Y:S01]  /*78e0*/  FMUL R42, R42, R155.reuse ;  /* 0x0000009b2a2a7220 */ /* 0x080fe20000400000 */
[C---:B------:R-:W-:Y:S01]  /*78f0*/  ISETP.GT.AND P5, PT, R0.reuse, RZ, P0 ;  /* 0x000000ff0000720c */ /* 0x040fe200007a4270 */
[-C--:B------:R-:W-:Y:S01]  /*7900*/  FMUL R43, R43, R155.reuse ;  /* 0x0000009b2b2b7220 */ /* 0x080fe20000400000 */
[----:B------:R-:W-:Y:S01]  /*7910*/  ISETP.GT.AND P2, PT, R0, 0x8, P1 ;  /* 0x000000080000780c */ /* 0x000fe20000f44270 */
[-C--:B------:R-:W-:Y:S01]  /*7920*/  FMUL R44, R44, R155.reuse ;  /* 0x0000009b2c2c7220 */ /* 0x080fe20000400000 */
[----:B------:R-:W-:Y:S01]  /*7930*/  ISETP.GT.AND P1, PT, R3, 0x18, PT ;  /* 0x000000180300780c */ /* 0x000fe20003f24270 */
[----:B------:R-:W-:Y:S01]  /*7940*/  FMUL R45, R45, R155 ;  /* 0x0000009b2d2d7220 */ /* 0x000fe20000400000 */
[----:B------:R-:W-:Y:S01]  /*7950*/  F2FP.F16.F32.PACK_AB R33, RZ, R33 ;  /* 0x00000021ff21723e */ /* 0x000fe200000000ff */
[----:B------:R-:W-:Y:S01]  /*7960*/  @P3 STG.E.U16 desc[UR36][R6.64+0x12], R31 ;  /* 0x0000121f06003986 */ /* 0x000fe2000c101524 */
[----:B------:R-:W-:Y:S01]  /*7970*/  ISETP.GT.AND P3, PT, R0, 0x8, P0 ;  /* 0x000000080000780c */ /* 0x000fe20000764270 */
[-C--:B------:R-:W-:Y:S01]  /*7980*/  FMUL R46, R46, R155.reuse ;  /* 0x0000009b2e2e7220 */ /* 0x080fe20000400000 */
[----:B------:R-:W-:Y:S01]  /*7990*/  ISETP.GT.AND P0, PT, R3, 0x19, PT ;  /* 0x000000190300780c */ /* 0x000fe20003f04270 */
[----:B------:R-:W-:Y:S01]  /*79a0*/  @P4 STG.E.U16 desc[UR36][R4.64+0x20], R32 ;  /* 0x0000202004004986 */ /* 0x000fe2000c101524 */
[C---:B------:R-:W-:Y:S01]  /*79b0*/  ISETP.GT.AND P4, PT, R0.reuse, RZ, P1 ;  /* 0x000000ff0000720c */ /* 0x040fe20000f84270 */
[-C--:B------:R-:W-:Y:S01]  /*79c0*/  FMUL R47, R47, R155.reuse ;  /* 0x0000009b2f2f7220 */ /* 0x080fe20000400000 */
[----:B------:R-:W-:Y:S01]  /*79d0*/  F2FP.F16.F32.PACK_AB R34, RZ, R34 ;  /* 0x00000022ff22723e */ /* 0x000fe200000000ff */
[----:B------:R-:W-:Y:S01]  /*79e0*/  @P5 STG.E.U16 desc[UR36][R4.64+0x22], R33 ;  /* 0x0000222104005986 */ /* 0x000fe2000c101524 */
[----:B------:R-:W-:Y:S01]  /*79f0*/  ISETP.GT.AND P5, PT, R0, RZ, P0 ;  /* 0x000000ff0000720c */ /* 0x000fe200007a4270 */
[----:B------:R-:W-:Y:S01]  /*7a00*/  FMUL R48, R48, R155 ;  /* 0x0000009b30307220 */ /* 0x000fe20000400000 */
[----:B------:R-:W-:Y:S01]  /*7a10*/  F2FP.F16.F32.PACK_AB R35, RZ, R35 ;  /* 0x00000023ff23723e */ /* 0x000fe200000000ff */
[----:B------:R-:W-:Y:S01]  /*7a20*/  @P2 STG.E.U16 desc[UR36][R6.64+0x20], R34 ;  /* 0x0000202206002986 */ /* 0x000fe2000c101524 */
[----:B------:R-:W-:Y:S01]  /*7a30*/  F2FP.F16.F32.PACK_AB R36, RZ, R36 ;  /* 0x00000024ff24723e */ /* 0x000fe200000000ff */
[-C--:B------:R-:W-:Y:S01]  /*7a40*/  FMUL R49, R49, R155.reuse ;  /* 0x0000009b31317220 */ /* 0x080fe20000400000 */
[----:B------:R-:W-:Y:S01]  /*7a50*/  ISETP.GT.AND P2, PT, R0, 0x8, P1 ;  /* 0x000000080000780c */ /* 0x000fe20000f44270 */
[----:B------:R-:W-:Y:S01]  /*7a60*/  @P3 STG.E.U16 desc[UR36][R6.64+0x22], R35 ;  /* 0x0000222306003986 */ /* 0x000fe2000c101524 */
[----:B------:R-:W-:Y:S01]  /*7a70*/  ISETP.GT.AND P1, PT, R3, 0x20, PT ;  /* 0x000000200300780c */ /* 0x000fe20003f24270 */
[----:B------:R-:W-:Y:S01]  /*7a80*/  FMUL R50, R50, R155 ;  /* 0x0000009b32327220 */ /* 0x000fe20000400000 */
[----:B------:R-:W-:Y:S01]  /*7a90*/  F2FP.F16.F32.PACK_AB R37, RZ, R37 ;  /* 0x00000025ff25723e */ /* 0x000fe200000000ff */
[----:B------:R-:W-:Y:S01]  /*7aa0*/  @P4 STG.E.U16 desc[UR36][R4.64+0x30], R36 ;  /* 0x0000302404004986 */ /* 0x000fe2000c101524 */
[C---:B------:R-:W-:Y:S01]  /*7ab0*/  ISETP.GT.AND P3, PT, R0.reuse, 0x8, P0 ;  /* 0x000000080000780c */ /* 0x040fe20000764270 */
[-C--:B------:R-:W-:Y:S01]  /*7ac0*/  FMUL R51, R51, R155.reuse ;  /* 0x0000009b33337220 */ /* 0x080fe20000400000 */
[----:B------:R-:W-:Y:S01]  /*7ad0*/  ISETP.GT.AND P0, PT, R3, 0x21, PT ;  /* 0x000000210300780c */ /* 0x000fe20003f04270 */
[----:B------:R-:W-:Y:S01]  /*7ae0*/  @P5 STG.E.U16 desc[UR36][R4.64+0x32], R37 ;  /* 0x0000322504005986 */ /* 0x000fe2000c101524 */
[----:B------:R-:W-:Y:S01]  /*7af0*/  ISETP.GT.AND P4, PT, R0, RZ, P1 ;  /* 0x000000ff0000720c */ /* 0x000fe20000f84270 */
[-C--:B------:R-:W-:Y:S01]  /*7b00*/  FMUL R52, R52, R155.reuse ;  /* 0x0000009b34347220 */ /* 0x080fe20000400000 */
[----:B------:R-:W-:Y:S01]  /*7b10*/  F2FP.F16.F32.PACK_AB R38, RZ, R38 ;  /* 0x00000026ff26723e */ /* 0x000fe200000000ff */
[-C--:B------:R-:W-:Y:S01]  /*7b20*/  FMUL R53, R53, R155.reuse ;  /* 0x0000009b35357220 */ /* 0x080fe20000400000 */
        /* <DEDUP_REMOVED lines=325> */
[----:B------:R-:W-:Y:S01]  /*8f80*/  FMUL R151, R151, R155 ;  /* 0x0000009b97977220 */ /* 0x000fe20000400000 */
[----:B------:R-:W-:Y:S01]  /*8f90*/  ISETP.GT.AND P2, PT, R0, 0x8, P1 ;  /* 0x000000080000780c */ /* 0x000fe20000f44270 */
[----:B------:R-:W-:Y:S01]  /*8fa0*/  @P3 STG.E.U16 desc[UR36][R6.64+0x132], R103 ;  /* 0x0001326706003986 */ /* 0x000fe2000c101524 */
[----:B------:R-:W-:-:S02]  /*8fb0*/  ISETP.GT.AND P1, PT, R3, 0xa8, PT ;  /* 0x000000a80300780c */ /* 0x000fc40003f24270 */
[----:B------:R-:W-:Y:S01]  /*8fc0*/  F2FP.F16.F32.PACK_AB R105, RZ, R105 ;  /* 0x00000069ff69723e */ /* 0x000fe200000000ff */
[----:B------:R-:W-:Y:S01]  /*8fd0*/  @P4 STG.E.U16 desc[UR36][R4.64+0x140], R104 ;  /* 0x0001406804004986 */ /* 0x000fe2000c101524 */
[C---:B------:R-:W-:Y:S02]  /*8fe0*/  ISETP.GT.AND P3, PT, R0.reuse, 0x8, P0 ;  /* 0x000000080000780c */ /* 0x040fe40000764270 */
[----:B------:R-:W-:Y:S01]  /*8ff0*/  ISETP.GT.AND P0, PT, R3, 0xa9, PT ;  /* 0x000000a90300780c */ /* 0x000fe20003f04270 */
[----:B------:R-:W-:Y:S01]  /*9000*/  @P5 STG.E.U16 desc[UR36][R4.64+0x142], R105 ;  /* 0x0001426904005986 */ /* 0x000fe2000c101524 */
[C---:B------:R-:W-:Y:S02]  /*9010*/  ISETP.GT.AND P4, PT, R0.reuse, RZ, P1 ;  /* 0x000000ff0000720c */ /* 0x040fe40000f84270 */
[----:B------:R-:W-:Y:S02]  /*9020*/  F2FP.F16.F32.PACK_AB R106, RZ, R106 ;  /* 0x0000006aff6a723e */ /* 0x000fe400000000ff */
[----:B------:R-:W-:-:S02]  /*9030*/  ISETP.GT.AND P5, PT, R0, RZ, P0 ;  /* 0x000000ff0000720c */ /* 0x000fc400007a4270 */
[----:B------:R-:W-:Y:S01]  /*9040*/  F2FP.F16.F32.PACK_AB R107, RZ, R107 ;  /* 0x0000006bff6b723e */ /* 0x000fe200000000ff */
[----:B------:R-:W-:Y:S01]  /*9050*/  @P2 STG.E.U16 desc[UR36][R6.64+0x140], R106 ;  /* 0x0001406a06002986 */ /* 0x000fe2000c101524 */
[----:B------:R-:W-:Y:S02]  /*9060*/  F2FP.F16.F32.PACK_AB R108, RZ, R108 ;  /* 0x0000006cff6c723e */ /* 0x000fe400000000ff */
[C---:B------:R-:W-:Y:S01]  /*9070*/  ISETP.GT.AND P2, PT, R0.reuse, 0x8, P1 ;  /* 0x000000080000780c */ /* 0x040fe20000f44270 */
[----:B------:R-:W-:Y:S01]  /*9080*/  @P3 STG.E.U16 desc[UR36][R6.64+0x142], R107 ;  /* 0x0001426b06003986 */ /* 0x000fe2000c101524 */
[----:B------:R-:W-:Y:S02]  /*9090*/  ISETP.GT.AND P1, PT, R3, 0xb0, PT ;  /* 0x000000b00300780c */ /* 0x000fe40003f24270 */
[----:B------:R-:W-:Y:S01]  /*90a0*/  F2FP.F16.F32.PACK_AB R109, RZ, R109 ;  /* 0x0000006dff6d723e */ /* 0x000fe200000000ff */
[----:B------:R-:W-:Y:S01]  /*90b0*/  @P4 STG.E.U16 desc[UR36][R4.64+0x150], R108 ;  /* 0x0001506c04004986 */ /* 0x000fe2000c101524 */
[----:B------:R-:W-:-:S02]  /*90c0*/  ISETP.GT.AND P3, PT, R0, 0x8, P0 ;  /* 0x000000080000780c */ /* 0x000fc40000764270 */
[----:B------:R-:W-:Y:S01]  /*90d0*/  ISETP.GT.AND P0, PT, R3, 0xb1, PT ;  /* 0x000000b10300780c */ /* 0x000fe20003f04270 */
[----:B------:R-:W-:Y:S01]  /*90e0*/  @P5 STG.E.U16 desc[UR36][R4.64+0x152], R109 ;  /* 0x0001526d04005986 */ /* 0x000fe2000c101524 */
[C---:B------:R-:W-:Y:S02]  /*90f0*/  ISETP.GT.AND P4, PT, R0.reuse, RZ, P1 ;  /* 0x000000ff0000720c */ /* 0x040fe40000f84270 */
[----:B------:R-:W-:Y:S02]  /*9100*/  F2FP.F16.F32.PACK_AB R110, RZ, R110 ;  /* 0x0000006eff6e723e */ /* 0x000fe400000000ff */
[----:B------:R-:W-:Y:S02]  /*9110*/  ISETP.GT.AND P5, PT, R0, RZ, P0 ;  /* 0x000000ff0000720c */ /* 0x000fe400007a4270 */
[----:B------:R-:W-:Y:S01]  /*9120*/  F2FP.F16.F32.PACK_AB R111, RZ, R111 ;  /* 0x0000006fff6f723e */ /* 0x000fe200000000ff */
[----:B------:R-:W-:Y:S01]  /*9130*/  @P2 STG.E.U16 desc[UR36][R6.64+0x150], R110 ;  /* 0x0001506e06002986 */ /* 0x000fe2000c101524 */
[----:B------:R-:W-:-:S02]  /*9140*/  F2FP.F16.F32.PACK_AB R112, RZ, R112 ;  /* 0x00000070ff70723e */ /* 0x000fc400000000ff */
[C---:B------:R-:W-:Y:S01]  /*9150*/  ISETP.GT.AND P2, PT, R0.reuse, 0x8, P1 ;  /* 0x000000080000780c */ /* 0x040fe20000f44270 */
[----:B------:R-:W-:Y:S01]  /*9160*/  @P3 STG.E.U16 desc[UR36][R6.64+0x152], R111 ;  /* 0x0001526f06003986 */ /* 0x000fe2000c101524 */
[C---:B------:R-:W-:Y:S02]  /*9170*/  ISETP.GT.AND P1, PT, R3.reuse, 0xb8, PT ;  /* 0x000000b80300780c */ /* 0x040fe40003f24270 */
[----:B------:R-:W-:Y:S01]  /*9180*/  F2FP.F16.F32.PACK_AB R113, RZ, R113 ;  /* 0x00000071ff71723e */ /* 0x000fe200000000ff */
[----:B------:R-:W-:Y:S01]  /*9190*/  @P4 STG.E.U16 desc[UR36][R4.64+0x160], R112 ;  /* 0x0001607004004986 */ /* 0x000fe2000c101524 */
[C---:B------:R-:W-:Y:S02]  /*91a0*/  ISETP.GT.AND P3, PT, R0.reuse, 0x8, P0 ;  /* 0x000000080000780c */ /* 0x040fe40000764270 */
[----:B------:R-:W-:Y:S01]  /*91b0*/  ISETP.GT.AND P0, PT, R3, 0xb9, PT ;  /* 0x000000b90300780c */ /* 0x000fe20003f04270 */
[----:B------:R-:W-:Y:S01]  /*91c0*/  @P5 STG.E.U16 desc[UR36][R4.64+0x162], R113 ;  /* 0x0001627104005986 */ /* 0x000fe2000c101524 */
[----:B------:R-:W-:-:S02]  /*91d0*/  ISETP.GT.AND P4, PT, R0, RZ, P1 ;  /* 0x000000ff0000720c */ /* 0x000fc40000f84270 */
[----:B------:R-:W-:Y:S02]  /*91e0*/  F2FP.F16.F32.PACK_AB R114, RZ, R114 ;  /* 0x00000072ff72723e */ /* 0x000fe400000000ff */
[C---:B------:R-:W-:Y:S02]  /*91f0*/  ISETP.GT.AND P5, PT, R0.reuse, RZ, P0 ;  /* 0x000000ff0000720c */ /* 0x040fe400007a4270 */
[----:B------:R-:W-:Y:S01]  /*9200*/  F2FP.F16.F32.PACK_AB R115, RZ, R115 ;  /* 0x00000073ff73723e */ /* 0x000fe200000000ff */
[----:B------:R-:W-:Y:S01]  /*9210*/  @P2 STG.E.U16 desc[UR36][R6.64+0x160], R114 ;  /* 0x0001607206002986 */ /* 0x000fe2000c101524 */
[----:B------:R-:W-:Y:S02]  /*9220*/  F2FP.F16.F32.PACK_AB R116, RZ, R116 ;  /* 0x00000074ff74723e */ /* 0x000fe400000000ff */
        /* <DEDUP_REMOVED lines=65> */
[----:B------:R-:W-:Y:S02]  /*9640*/  ISETP.GT.AND P5, PT, R0, RZ, P0 ;  /* 0x000000ff0000720c */ /* 0x000fe400007a4270 */
[----:B------:R-:W-:Y:S02]  /*9650*/  F2FP.F16.F32.PACK_AB R134, RZ, R134 ;  /* 0x00000086ff86723e */ /* 0x000fe400000000ff */
[----:B------:R-:W-:Y:S02]  /*9660*/  F2FP.F16.F32.PACK_AB R135, RZ, R135 ;  /* 0x00000087ff87723e */ /* 0x000fe400000000ff */
[----:B------:R-:W-:Y:S01]  /*9670*/  F2FP.F16.F32.PACK_AB R136, RZ, R136 ;  /* 0x00000088ff88723e */ /* 0x000fe200000000ff */
[----:B------:R-:W-:Y:S01]  /*9680*/  @P2 STG.E.U16 desc[UR36][R6.64+0x1b0], R134 ;  /* 0x0001b08606002986 */ /* 0x000fe2000c101524 */
[----:B------:R-:W-:-:S02]  /*9690*/  F2FP.F16.F32.PACK_AB R137, RZ, R137 ;  /* 0x00000089ff89723e */ /* 0x000fc400000000ff */
[C---:B------:R-:W-:Y:S01]  /*96a0*/  ISETP.GT.AND P1, PT, R0.reuse, 0x8, P1 ;  /* 0x000000080000780c */ /* 0x040fe20000f24270 */
[----:B------:R-:W-:Y:S01]  /*96b0*/  @P3 STG.E.U16 desc[UR36][R6.64+0x1b2], R135 ;  /* 0x0001b28706003986 */ /* 0x000fe2000c101524 */
[C---:B------:R-:W-:Y:S02]  /*96c0*/  ISETP.GT.AND P2, PT, R0.reuse, 0x8, P0 ;  /* 0x000000080000780c */ /* 0x040fe40000744270 */
[C---:B------:R-:W-:Y:S01]  /*96d0*/  ISETP.GT.AND P0, PT, R3.reuse, 0xe9, PT ;  /* 0x000000e90300780c */ /* 0x040fe20003f04270 */
[----:B------:R-:W-:Y:S01]  /*96e0*/  @P4 STG.E.U16 desc[UR36][R4.64+0x1c0], R136 ;  /* 0x0001c08804004986 */ /* 0x000fe2000c101524 */
[----:B------:R-:W-:Y:S02]  /*96f0*/  ISETP.GT.AND P4, PT, R3, 0xe8, PT ;  /* 0x000000e80300780c */ /* 0x000fe40003f84270 */
[----:B------:R-:W-:Y:S01]  /*9700*/  F2FP.F16.F32.PACK_AB R138, RZ, R138 ;  /* 0x0000008aff8a723e */ /* 0x000fe200000000ff */
[----:B------:R-:W-:Y:S01]  /*9710*/  @P5 STG.E.U16 desc[UR36][R4.64+0x1c2], R137 ;  /* 0x0001c28904005986 */ /* 0x000fe2000c101524 */
[----:B------:R-:W-:-:S02]  /*9720*/  ISETP.GT.AND P5, PT, R0, RZ, P4 ;  /* 0x000000ff0000720c */ /* 0x000fc400027a4270 */
[----:B------:R-:W-:Y:S01]  /*9730*/  F2FP.F16.F32.PACK_AB R139, RZ, R139 ;  /* 0x0000008bff8b723e */ /* 0x000fe200000000ff */
[----:B------:R-:W-:Y:S01]  /*9740*/  @P1 STG.E.U16 desc[UR36][R6.64+0x1c0], R138 ;  /* 0x0001c08a06001986 */ /* 0x000fe2000c101524 */
[----:B------:R-:W-:Y:S02]  /*9750*/  F2FP.F16.F32.PACK_AB R140, RZ, R140 ;  /* 0x0000008cff8c723e */ /* 0x000fe400000000ff */
[C---:B------:R-:W-:Y:S01]  /*9760*/  ISETP.GT.AND P3, PT, R0.reuse, RZ, P0 ;  /* 0x000000ff0000720c */ /* 0x040fe20000764270 */
[----:B------:R-:W-:Y:S01]  /*9770*/  @P2 STG.E.U16 desc[UR36][R6.64+0x1c2], R139 ;  /* 0x0001c28b06002986 */ /* 0x000fe2000c101524 */
[C---:B------:R-:W-:Y:S02]  /*9780*/  ISETP.GT.AND P4, PT, R0.reuse, 0x8, P4 ;  /* 0x000000080000780c */ /* 0x040fe40002784270 */
[----:B------:R-:W-:Y:S02]  /*9790*/  F2FP.F16.F32.PACK_AB R141, RZ, R141 ;  /* 0x0000008dff8d723e */ /* 0x000fe400000000ff */
[----:B------:R-:W-:Y:S01]  /*97a0*/  F2FP.F16.F32.PACK_AB R142, RZ, R142 ;  /* 0x0000008eff8e723e */ /* 0x000fe200000000ff */
[----:B------:R-:W-:Y:S01]  /*97b0*/  @P5 STG.E.U16 desc[UR36][R4.64+0x1d0], R140 ;  /* 0x0001d08c04005986 */ /* 0x000fe2000c101524 */
[----:B------:R-:W-:-:S02]  /*97c0*/  ISETP.GT.AND P5, PT, R0, 0x8, P0 ;  /* 0x000000080000780c */ /* 0x000fc400007a4270 */
[----:B------:R-:W-:Y:S02]  /*97d0*/  F2FP.F16.F32.PACK_AB R143, RZ, R143 ;  /* 0x0000008fff8f723e */ /* 0x000fe400000000ff */
[C---:B------:R-:W-:Y:S01]  /*97e0*/  ISETP.GT.AND P0, PT, R3.reuse, 0xf1, PT ;  /* 0x000000f10300780c */ /* 0x040fe20003f04270 */
[----:B------:R-:W-:Y:S01]  /*97f0*/  @P3 STG.E.U16 desc[UR36][R4.64+0x1d2], R141 ;  /* 0x0001d28d04003986 */ /* 0x000fe2000c101524 */
[----:B------:R-:W-:Y:S02]  /*9800*/  ISETP.GT.AND P3, PT, R3, 0xf0, PT ;  /* 0x000000f00300780c */ /* 0x000fe40003f64270 */
[----:B------:R-:W-:Y:S01]  /*9810*/  F2FP.F16.F32.PACK_AB R144, RZ, R144 ;  /* 0x00000090ff90723e */ /* 0x000fe200000000ff */
[----:B------:R-:W-:Y:S01]  /*9820*/  @P4 STG.E.U16 desc[UR36][R6.64+0x1d0], R142 ;  /* 0x0001d08e06004986 */ /* 0x000fe2000c101524 */
[C---:B------:R-:W-:Y:S02]  /*9830*/  ISETP.GT.AND P4, PT, R0.reuse, RZ, P3 ;  /* 0x000000ff0000720c */ /* 0x040fe40001f84270 */
[----:B------:R-:W-:Y:S01]  /*9840*/  F2FP.F16.F32.PACK_AB R145, RZ, R145 ;  /* 0x00000091ff91723e */ /* 0x000fe200000000ff */
[----:B------:R-:W-:Y:S01]  /*9850*/  @P5 STG.E.U16 desc[UR36][R6.64+0x1d2], R143 ;  /* 0x0001d28f06005986 */ /* 0x000fe2000c101524 */
[----:B------:R-:W-:-:S02]  /*9860*/  ISETP.GT.AND P5, PT, R0, RZ, P0 ;  /* 0x000000ff0000720c */ /* 0x000fc400007a4270 */
[C---:B------:R-:W-:Y:S02]  /*9870*/  ISETP.GT.AND P2, PT, R3.reuse, 0xf8, PT ;  /* 0x000000f80300780c */ /* 0x040fe40003f44270 */
[----:B------:R-:W-:Y:S02]  /*9880*/  ISETP.GT.AND P1, PT, R3, 0xf9, PT ;  /* 0x000000f90300780c */ /* 0x000fe40003f24270 */
[C---:B------:R-:W-:Y:S02]  /*9890*/  ISETP.GT.AND P3, PT, R0.reuse, 0x8, P3 ;  /* 0x000000080000780c */ /* 0x040fe40001f64270 */
[C---:B------:R-:W-:Y:S01]  /*98a0*/  ISETP.GT.AND P0, PT, R0.reuse, 0x8, P0 ;  /* 0x000000080000780c */ /* 0x040fe20000704270 */
[----:B------:R-:W-:Y:S01]  /*98b0*/  @P4 STG.E.U16 desc[UR36][R4.64+0x1e0], R144 ;  /* 0x0001e09004004986 */ /* 0x000fe2000c101524 */
[C---:B------:R-:W-:Y:S02]  /*98c0*/  ISETP.GT.AND P4, PT, R0.reuse, RZ, P1 ;  /* 0x000000ff0000720c */ /* 0x040fe40000f84270 */
[----:B------:R-:W-:Y:S01]  /*98d0*/  F2FP.F16.F32.PACK_AB R146, RZ, R146 ;  /* 0x00000092ff92723e */ /* 0x000fe200000000ff */
[----:B------:R-:W-:Y:S01]  /*98e0*/  @P5 STG.E.U16 desc[UR36][R4.64+0x1e2], R145 ;  /* 0x0001e29104005986 */ /* 0x000fe2000c101524 */
[----:B------:R-:W-:-:S02]  /*98f0*/  ISETP.GT.AND P5, PT, R0, RZ, P2 ;  /* 0x000000ff0000720c */ /* 0x000fc400017a4270 */
[C---:B------:R-:W-:Y:S02]  /*9900*/  ISETP.GT.AND P2, PT, R0.reuse, 0x8, P2 ;  /* 0x000000080000780c */ /* 0x040fe40001744270 */
[----:B------:R-:W-:Y:S01]  /*9910*/  F2FP.F16.F32.PACK_AB R147, RZ, R147 ;  /* 0x00000093ff93723e */ /* 0x000fe200000000ff */
[----:B------:R-:W-:Y:S01]  /*9920*/  @P3 STG.E.U16 desc[UR36][R6.64+0x1e0], R146 ;  /* 0x0001e09206003986 */ /* 0x000fe2000c101524 */
[----:B------:R-:W-:Y:S02]  /*9930*/  ISETP.GT.AND P1, PT, R0, 0x8, P1 ;  /* 0x000000080000780c */ /* 0x000fe40000f24270 */
[----:B------:R-:W-:Y:S01]  /*9940*/  F2FP.F16.F32.PACK_AB R148, RZ, R148 ;  /* 0x00000094ff94723e */ /* 0x000fe200000000ff */
[----:B------:R-:W-:Y:S01]  /*9950*/  @P0 STG.E.U16 desc[UR36][R6.64+0x1e2], R147 ;  /* 0x0001e29306000986 */ /* 0x000fe2000c101524 */
[----:B------:R-:W-:Y:S02]  /*9960*/  F2FP.F16.F32.PACK_AB R149, RZ, R149 ;  /* 0x00000095ff95723e */ /* 0x000fe400000000ff */
[----:B------:R-:W-:Y:S01]  /*9970*/  F2FP.F16.F32.PACK_AB R150, RZ, R150 ;  /* 0x00000096ff96723e */ /* 0x000fe200000000ff */
[----:B------:R-:W-:Y:S01]  /*9980*/  @P5 STG.E.U16 desc[UR36][R4.64+0x1f0], R148 ;  /* 0x0001f09404005986 */ /* 0x000fe2000c101524 */
[----:B------:R-:W-:-:S03]  /*9990*/  F2FP.F16.F32.PACK_AB R151, RZ, R151 ;  /* 0x00000097ff97723e */ /* 0x000fc600000000ff */
[----:B------:R0:W-:Y:S02]  /*99a0*/  @P4 STG.E.U16 desc[UR36][R4.64+0x1f2], R149 ;  /* 0x0001f29504004986 */ /* 0x0001e4000c101524 */
[----:B0-----:R-:W-:Y:S02]  /*99b0*/  @P2 IMAD.MOV.U32 R4, RZ, RZ, R6 ;  /* 0x000000ffff042224 */ /* 0x001fe400078e0006 */
[----:B------:R-:W-:-:S05]  /*99c0*/  @P2 IMAD.MOV.U32 R5, RZ, RZ, R7 ;  /* 0x000000ffff052224 */ /* 0x000fca00078e0007 */
[----:B------:R0:W-:Y:S04]  /*99d0*/  @P2 STG.E.U16 desc[UR36][R4.64+0x1f0], R150 ;  /* 0x0001f09604002986 */ /* 0x0001e8000c101524 */
[----:B------:R0:W-:Y:S02]  /*99e0*/  @P1 STG.E.U16 desc[UR36][R6.64+0x1f2], R151 ;  /* 0x0001f29706001986 */ /* 0x0001e4000c101524 */
.L_x_288:
[----:B------:R-:W-:Y:S05]  /*99f0*/  BSYNC B0 ;  /* 0x0000000000007941 */ /* 0x000fea0003800000 */
.L_x_34:
[----:B------:R-:W-:Y:S01]  /*9a00*/  ULDC UR4, c[0x0][0xc] ;  /* 0x0000030000047ab9 */ /* 0x000fe20000000800 */
[----:B------:R-:W-:Y:S01]  /*9a10*/  ULDC UR5, c[0x0][0x10] ;  /* 0x0000040000057ab9 */ /* 0x000fe20000000800 */
[----:B0-----:R-:W0:Y:S01]  /*9a20*/  LDC R3, c[0x0][0x14] ;  /* 0x00000500ff037b82 */ /* 0x001e220000000800 */
[----:B------:R-:W-:Y:S01]  /*9a30*/  UIMAD.WIDE.U32 UR4, UR4, UR5, URZ ;  /* 0x00000005040472a5 */ /* 0x000fe2000f8e003f */
[----:B------:R-:W-:Y:S01]  /*9a40*/  PRMT R0, RZ, 0x7610, R0 ;  /* 0x00007610ff007816 */ /* 0x000fe20000000000 */
[----:B------:R-:W-:Y:S02]  /*9a50*/  IMAD.MOV.U32 R153, RZ, RZ, -0x1 ;  /* 0xffffffffff997424 */ /* 0x000fe400078e00ff */
[----:B------:R-:W-:Y:S02]  /*9a60*/  IMAD.MOV.U32 R23, RZ, RZ, -0x1 ;  /* 0xffffffffff177424 */ /* 0x000fe400078e00ff */
[----:B0-----:R-:W-:-:S04]  /*9a70*/  IMAD.WIDE.U32 R16, R3, UR4, R16 ;  /* 0x0000000403107c25 */ /* 0x001fc8000f8e0010 */
[----:B------:R-:W-:Y:S01]  /*9a80*/  IMAD R3, R3, UR5, RZ ;  /* 0x0000000503037c24 */ /* 0x000fe2000f8e02ff */
[----:B------:R-:W-:Y:S02]  /*9a90*/  ULDC.64 UR4, c[0x0][0x650] ;  /* 0x0001940000047ab9 */ /* 0x000fe40000000a00 */
[----:B------:R-:W-:Y:S01]  /*9aa0*/  ISETP.GE.U32.AND P0, PT, R16, UR4, PT ;  /* 0x0000000410007c0c */ /* 0x000fe2000bf06070 */
[----:B------:R-:W-:-:S05]  /*9ab0*/  IMAD.IADD R17, R17, 0x1, R3 ;  /* 0x0000000111117824 */ /* 0x000fca00078e0203 */
[----:B------:R-:W-:-:S13]  /*9ac0*/  ISETP.GE.U32.AND.EX P0, PT, R17, UR5, PT, P0 ;  /* 0x0000000511007c0c */ /* 0x000fda000bf06100 */
[----:B------:R-:W-:Y:S05]  /*9ad0*/  @P0 BRA `(.L_x_289) ;  /* 0x0000000400640947 */ /* 0x000fea0003800000 */
[----:B------:R-:W0:Y:S01]  /*9ae0*/  S2R R12, SR_CTAID.X ;  /* 0x00000000000c7919 */ /* 0x000e220000002500 */
[----:B------:R-:W0:Y:S01]  /*9af0*/  LDC.64 R10, c[0x0][0x628] ;  /* 0x00018a00ff0a7b82 */ /* 0x000e220000000a00 */
[----:B------:R-:W-:Y:S01]  /*9b00*/  ULDC UR4, c[0x0][0x150] ;  /* 0x0000540000047ab9 */ /* 0x000fe20000000800 */
[----:B-1234-:R-:W-:Y:S01]  /*9b10*/  IMAD.MOV.U32 R8, RZ, RZ, R16 ;  /* 0x000000ffff087224 */ /* 0x01efe200078e0010 */
[----:B-----5:R-:W1:Y:S01]  /*9b20*/  S2R R24, SR_CTAID.Y ;  /* 0x0000000000187919 */ /* 0x020e620000002600 */
[----:B------:R-:W-:-:S04]  /*9b30*/  IMAD.MOV.U32 R9, RZ, RZ, R17 ;  /* 0x000000ffff097224 */ /* 0x000fc800078e0011 */
[----:B------:R-:W2:Y:S08]  /*9b40*/  LDC R21, c[0x0][0x144] ;  /* 0x00005100ff157b82 */ /* 0x000eb00000000800 */
[----:B------:R-:W3:Y:S08]  /*9b50*/  LDC R0, c[0x0][0x630] ;  /* 0x00018c00ff007b82 */ /* 0x000ef00000000800 */
[----:B------:R-:W4:Y:S01]  /*9b60*/  LDC.64 R14, c[0x0][0x620] ;  /* 0x00018800ff0e7b82 */ /* 0x000f220000000a00 */
[----:B0-----:R-:W-:-:S04]  /*9b70*/  ISETP.NE.U32.AND P0, PT, R10, RZ, PT ;  /* 0x000000ff0a00720c */ /* 0x001fc80003f05070 */
[----:B------:R-:W-:Y:S02]  /*9b80*/  ISETP.NE.AND.EX P0, PT, R11, RZ, PT, P0 ;  /* 0x000000ff0b00720c */ /* 0x000fe40003f05300 */
[----:B------:R-:W-:-:S05]  /*9b90*/  I2FP.F32.U32 R3, R12 ;  /* 0x0000000c00037245 */ /* 0x000fca0000201000 */
[----:B------:R-:W-:-:S04]  /*9ba0*/  FMUL R3, R3, UR4 ;  /* 0x0000000403037c20 */ /* 0x000fc80008400000 */
[----:B------:R0:W0:Y:S02]  /*9bb0*/  F2I.U32.TRUNC.NTZ R20, R3 ;  /* 0x0000000300147305 */ /* 0x000024000020f000 */
[----:B-123--:R-:W-:Y:S05]  /*9bc0*/  @!P0 BRA `(.L_x_290) ;  /* 0x0000000000288947 */ /* 0x00efea0003800000 */
[----:B0-----:R-:W0:Y:S02]  /*9bd0*/  LDC R3, c[0x0][0x634] ;  /* 0x00018d00ff037b82 */ /* 0x001e240000000800 */
        /* <DEDUP_REMOVED lines=9> */
.L_x_290:
[----:B------:R-:W1:Y:S01]  /*9c70*/  LDC.64 R28, c[0x0][0x640] ;  /* 0x00019000ff1c7b82 */ /* 0x000e620000000a00 */
[-CC-:B------:R-:W-:Y:S01]  /*9c80*/  SHF.R.U64 R23, R8, R0.reuse, R9.reuse ;  /* 0x0000000008177219 */ /* 0x180fe20000001209 */
[----:B0-----:R-:W-:Y:S01]  /*9c90*/  IMAD.MOV R20, RZ, RZ, -R20 ;  /* 0x000000ffff147224 */ /* 0x001fe200078e0a14 */
[----:B------:R-:W-:Y:S01]  /*9ca0*/  SHF.R.U32.HI R0, RZ, R0, R9 ;  /* 0x00000000ff007219 */ /* 0x000fe20000011609 */
[----:B------:R-:W-:Y:S01]  /*9cb0*/  ULDC UR4, c[0x0][0x154] ;  /* 0x0000550000047ab9 */ /* 0x000fe20000000800 */
[----:B------:R-:W-:Y:S01]  /*9cc0*/  IADD3 R3, P0, RZ, -R23, RZ ;  /* 0x80000017ff037210 */ /* 0x000fe20007f1e0ff */
[----:B------:R-:W-:Y:S02]  /*9cd0*/  IMAD R21, R21, R20, R12 ;  /* 0x0000001415157224 */ /* 0x000fe400078e020c */
[----:B------:R-:W0:Y:S01]  /*9ce0*/  LDC R6, c[0x0][0x618] ;  /* 0x00018600ff067b82 */ /* 0x000e220000000800 */
[----:B------:R-:W-:Y:S02]  /*9cf0*/  IMAD.MOV.U32 R7, RZ, RZ, 0x1 ;  /* 0x00000001ff077424 */ /* 0x000fe400078e00ff */
[----:B------:R-:W-:-:S04]  /*9d00*/  IMAD.X R5, RZ, RZ, ~R0, P0 ;  /* 0x000000ffff057224 */ /* 0x000fc800000e0e00 */
[-C--:B----4-:R-:W-:Y:S01]  /*9d10*/  IMAD R0, R5, R14.reuse, RZ ;  /* 0x0000000e05007224 */ /* 0x090fe200078e02ff */
[----:B------:R-:W2:Y:S01]  /*9d20*/  LDC R8, c[0x0][0x608] ;  /* 0x00018200ff087b82 */ /* 0x000ea20000000800 */
[----:B------:R-:W-:-:S04]  /*9d30*/  IMAD.WIDE.U32 R4, R3, R14, R16 ;  /* 0x0000000e03047225 */ /* 0x000fc800078e0010 */
[----:B------:R-:W-:Y:S01]  /*9d40*/  IMAD R3, R3, R15, R0 ;  /* 0x0000000f03037224 */ /* 0x000fe200078e0200 */
[----:B------:R-:W-:Y:S02]  /*9d50*/  I2FP.F32.U32 R0, R24 ;  /* 0x0000001800007245 */ /* 0x000fe40000201000 */
[----:B------:R-:W3:Y:S01]  /*9d60*/  LDC R26, c[0x0][0x658] ;  /* 0x00019600ff1a7b82 */ /* 0x000ee20000000800 */
[----:B------:R-:W-:Y:S01]  /*9d70*/  IMAD.IADD R3, R5, 0x1, R3 ;  /* 0x0000000105037824 */ /* 0x000fe200078e0203 */
[----:B-1----:R-:W-:Y:S01]  /*9d80*/  ISETP.NE.U32.AND P0, PT, R28, RZ, PT ;  /* 0x000000ff1c00720c */ /* 0x002fe20003f05070 */
[----:B------:R-:W-:Y:S01]  /*9d90*/  FMUL R0, R0, UR4 ;  /* 0x0000000400007c20 */ /* 0x000fe20008400000 */
[----:B------:R-:W-:Y:S02]  /*9da0*/  IMAD.MOV.U32 R5, RZ, RZ, -0x1 ;  /* 0xffffffffff057424 */ /* 0x000fe400078e00ff */
[----:B------:R-:W-:Y:S01]  /*9db0*/  ISETP.NE.AND.EX P0, PT, R29, RZ, PT, P0 ;  /* 0x000000ff1d00720c */ /* 0x000fe20003f05300 */
[----:B------:R1:W4:Y:S01]  /*9dc0*/  F2I.U32.TRUNC.NTZ R13, R0 ;  /* 0x00000000000d7305 */ /* 0x000322000020f000 */
[----:B------:R-:W1:Y:S01]  /*9dd0*/  LDC R15, c[0x0][0x148] ;  /* 0x00005200ff0f7b82 */ /* 0x000e620000000800 */
[----:B0-----:R-:W-:-:S02]  /*9de0*/  SHF.R.U64 R12, R4, R6, R3 ;  /* 0x00000006040c7219 */ /* 0x001fc40000001203 */
[----:B------:R-:W-:-:S05]  /*9df0*/  SHF.R.U32.HI R3, RZ, R6, R3 ;  /* 0x00000006ff037219 */ /* 0x000fca0000011603 */
[----:B------:R-:W0:Y:S01]  /*9e00*/  LDC R20, c[0x0][0x600] ;  /* 0x00018000ff147b82 */ /* 0x000e220000000800 */
[-CC-:B--2---:R-:W-:Y:S02]  /*9e10*/  SHF.R.U64 R10, R12, R8.reuse, R3.reuse ;  /* 0x000000080c0a7219 */ /* 0x184fe40000001203 */
[----:B------:R-:W-:-:S05]  /*9e20*/  SHF.R.U32.HI R3, RZ, R8, R3 ;  /* 0x00000008ff037219 */ /* 0x000fca0000011603 */
[----:B------:R-:W2:Y:S01]  /*9e30*/  LDC R27, c[0x0][0x648] ;  /* 0x00019200ff1b7b82 */ /* 0x000ea20000000800 */
[-C--:B---3--:R-:W-:Y:S02]  /*9e40*/  SHF.L.U32 R4, R5, R26.reuse, RZ ;  /* 0x0000001a05047219 */ /* 0x088fe400000006ff */
[--C-:B------:R-:W-:Y:S02]  /*9e50*/  SHF.R.U64 R14, R10, R26, R3.reuse ;  /* 0x0000001a0a0e7219 */ /* 0x100fe40000001203 */
[----:B------:R-:W-:Y:S02]  /*9e60*/  LOP3.LUT R25, RZ, R4, RZ, 0x33, !PT ;  /* 0x00000004ff197212 */ /* 0x000fe400078e33ff */
[-C--:B------:R-:W-:Y:S01]  /*9e70*/  SHF.R.U32.HI R5, RZ, R26.reuse, R3 ;  /* 0x0000001aff057219 */ /* 0x080fe20000011603 */
[----:B------:R-:W3:Y:S01]  /*9e80*/  LDC R30, c[0x0][0x638] ;  /* 0x00018e00ff1e7b82 */ /* 0x000ee20000000800 */
[----:B------:R-:W-:Y:S01]  /*9e90*/  SHF.L.U32 R154, R7, R26, RZ ;  /* 0x0000001a079a7219 */ /* 0x000fe200000006ff */
[----:B------:R-:W-:-:S06]  /*9ea0*/  IMAD.MOV.U32 R4, RZ, RZ, R14 ;  /* 0x000000ffff047224 */ /* 0x000fcc00078e000e */
[----:B------:R-:W0:Y:S01]  /*9eb0*/  LDC R31, c[0x0][0x610] ;  /* 0x00018400ff1f7b82 */ /* 0x000e220000000800 */
[----:B----4-:R-:W-:Y:S05]  /*9ec0*/  @!P0 BRA `(.L_x_291) ;  /* 0x0000000000288947 */ /* 0x010fea0003800000 */
        /* <DEDUP_REMOVED lines=10> */
.L_x_291:
[----:B------:R-:W-:Y:S01]  /*9f70*/  ISETP.NE.AND P0, PT, R2, 0x1, PT ;  /* 0x000000010200780c */ /* 0x000fe20003f05270 */
[----:B0-----:R-:W-:Y:S01]  /*9f80*/  VIADD R7, R20, 0xffffffff ;  /* 0xffffffff14077836 */ /* 0x001fe20000000000 */
[----:B-12---:R-:W-:Y:S01]  /*9f90*/  SHF.R.U64 R0, R4, R27, R5 ;  /* 0x0000001b04007219 */ /* 0x006fe20000001205 */
[----:B------:R-:W-:Y:S01]  /*9fa0*/  IMAD.MOV R13, RZ, RZ, -R13 ;  /* 0x000000ffff0d7224 */ /* 0x000fe200078e0a0d */
[----:B------:R-:W-:Y:S01]  /*9fb0*/  LOP3.LUT R5, R10, R25, RZ, 0xc0, !PT ;  /* 0x000000190a057212 */ /* 0x000fe200078ec0ff */
[----:B------:R-:W-:Y:S02]  /*9fc0*/  IMAD.MOV.U32 R4, RZ, RZ, 0x1 ;  /* 0x00000001ff047424 */ /* 0x000fe400078e00ff */
[----:B------:R-:W-:Y:S02]  /*9fd0*/  IMAD.MOV R3, RZ, RZ, -R0 ;  /* 0x000000ffff037224 */ /* 0x000fe400078e0a00 */
[----:B------:R-:W-:Y:S01]  /*9fe0*/  IMAD R154, R154, R0, R5 ;  /* 0x000000009a9a7224 */ /* 0x000fe200078e0205 */
[----:B------:R-:W-:Y:S01]  /*9ff0*/  LOP3.LUT R5, R12, R7, RZ, 0xc0, !PT ;  /* 0x000000070c057212 */ /* 0x000fe200078ec0ff */
[----:B---3--:R-:W-:-:S02]  /*a000*/  IMAD R0, R3, R30, R14 ;  /* 0x0000001e03007224 */ /* 0x008fc400078e020e */
[----:B------:R-:W-:Y:S02]  /*a010*/  @P0 IMAD R21, R15, R13, R24 ;  /* 0x0000000d0f150224 */ /* 0x000fe400078e0218 */
[----:B------:R-:W-:Y:S01]  /*a020*/  IMAD R3, R0, R20, R5 ;  /* 0x0000001400037224 */ /* 0x000fe200078e0205 */
[----:B------:R-:W-:Y:S01]  /*a030*/  PRMT R0, R4, 0x7610, R0 ;  /* 0x0000761004007816 */ /* 0x000fe20000000000 */
[----:B------:R-:W-:-:S05]  /*a040*/  IMAD R154, R154, R31, R21 ;  /* 0x0000001f9a9a7224 */ /* 0x000fca00078e0215 */
[----:B------:R-:W-:Y:S02]  /*a050*/  SEL R153, R3, R154, !P0 ;  /* 0x0000009a03997207 */ /* 0x000fe40004000000 */
[----:B------:R-:W-:-:S07]  /*a060*/  SEL R154, R154, R3, !P0 ;  /* 0x000000039a9a7207 */ /* 0x000fce0004000000 */
.L_x_289:
[----:B------:R-:W-:-:S13]  /*a070*/  LOP3.LUT P0, RZ, R0, 0xff, RZ, 0xc0, !PT ;  /* 0x000000ff00ff7812 */ /* 0x000fda000780c0ff */
[----:B------:R-:W-:Y:S05]  /*a080*/  @P0 BRA `(.L_x_292) ;  /* 0xffffff7000540947 */ /* 0x000fea000383ffff */
[----:B------:R-:W-:Y:S05]  /*a090*/  EXIT ;  /* 0x000000000000794d */ /* 0x000fea0003800000 */
.L_x_7:
[----:B0-----:R-:W-:Y:S01]  /*a0a0*/  ULDC.64 UR4, c[0x0][0x650] ;  /* 0x0001940000047ab9 */ /* 0x001fe20000000a00 */
        /* <DEDUP_REMOVED lines=25> */
.L_x_294:
[----:B------:R-:W0:Y:S01]  /*a240*/  LDC.64 R28, c[0x0][0x640] ;  /* 0x00019000ff1c7b82 */ /* 0x000e220000000a00 */
[-CC-:B------:R-:W-:Y:S01]  /*a250*/  SHF.R.U64 R22, R12, R6.reuse, R13.reuse ;  /* 0x000000060c167219 */ /* 0x180fe2000000120d */
[----:B------:R-:W-:Y:S01]  /*a260*/  IMAD.MOV.U32 R30, RZ, RZ, 0x1 ;  /* 0x00000001ff1e7424 */ /* 0x000fe200078e00ff */
[----:B------:R-:W-:Y:S02]  /*a270*/  SHF.R.U32.HI R6, RZ, R6, R13 ;  /* 0x00000006ff067219 */ /* 0x000fe4000001160d */
        /* <DEDUP_REMOVED lines=8> */
[----:B------:R-:W-:Y:S01]  /*a300*/  IMAD.IADD R9, R9, 0x1, R11 ;  /* 0x0000000109097824 */ /* 0x000fe200078e020b */
[----:B0-----:R-:W-:-:S04]  /*a310*/  ISETP.NE.U32.AND P0, PT, R28, RZ, PT ;  /* 0x000000ff1c00720c */ /* 0x001fc80003f05070 */
[----:B------:R-:W-:Y:S02]  /*a320*/  ISETP.NE.AND.EX P0, PT, R29, RZ, PT, P0 ;  /* 0x000000ff1d00720c */ /* 0x000fe40003f05300 */
[----:B------:R-:W0:Y:S01]  /*a330*/  LDC R20, c[0x0][0x600] ;  /* 0x00018000ff147b82 */ /* 0x000e220000000800 */
[-CC-:B-1----:R-:W-:Y:S01]  /*a340*/  SHF.R.U64 R14, R8, R10.reuse, R9.reuse ;  /* 0x0000000a080e7219 */ /* 0x182fe20000001209 */
[----:B------:R-:W-:Y:S01]  /*a350*/  IMAD.MOV.U32 R8, RZ, RZ, -0x1 ;  /* 0xffffffffff087424 */ /* 0x000fe200078e00ff */
[----:B------:R-:W-:-:S05]  /*a360*/  SHF.R.U32.HI R9, RZ, R10, R9 ;  /* 0x0000000aff097219 */ /* 0x000fca0000011609 */
[----:B------:R-:W1:Y:S01]  /*a370*/  LDC R24, c[0x0][0x648] ;  /* 0x00019200ff187b82 */ /* 0x000e620000000800 */
[-CC-:B--2---:R-:W-:Y:S02]  /*a380*/  SHF.R.U64 R23, R14, R12.reuse, R9.reuse ;  /* 0x0000000c0e177219 */ /* 0x184fe40000001209 */
[----:B------:R-:W-:-:S05]  /*a390*/  SHF.R.U32.HI R6, RZ, R12, R9 ;  /* 0x0000000cff067219 */ /* 0x000fca0000011609 */
[----:B------:R-:W2:Y:S01]  /*a3a0*/  LDC R26, c[0x0][0x638] ;  /* 0x00018e00ff1a7b82 */ /* 0x000ea20000000800 */
[-C--:B---3--:R-:W-:Y:S02]  /*a3b0*/  SHF.L.U32 R8, R8, R27.reuse, RZ ;  /* 0x0000001b08087219 */ /* 0x088fe400000006ff */
[-CC-:B------:R-:W-:Y:S02]  /*a3c0*/  SHF.R.U64 R25, R23, R27.reuse, R6.reuse ;  /* 0x0000001b17197219 */ /* 0x180fe40000001206 */
[----:B------:R-:W-:Y:S02]  /*a3d0*/  LOP3.LUT R32, RZ, R8, RZ, 0x33, !PT ;  /* 0x00000008ff207212 */ /* 0x000fe400078e33ff */
[----:B------:R-:W-:Y:S01]  /*a3e0*/  SHF.R.U32.HI R9, RZ, R27, R6 ;  /* 0x0000001bff097219 */ /* 0x000fe20000011606 */
[----:B------:R-:W3:Y:S01]  /*a3f0*/  LDC R31, c[0x0][0x610] ;  /* 0x00018400ff1f7b82 */ /* 0x000ee20000000800 */
[----:B------:R-:W-:Y:S01]  /*a400*/  IMAD.MOV.U32 R8, RZ, RZ, R25 ;  /* 0x000000ffff087224 */ /* 0x000fe200078e0019 */
[----:B------:R-:W-:Y:S06]  /*a410*/  @!P0 BRA `(.L_x_295) ;  /* 0x0000000000288947 */ /* 0x000fec0003800000 */
        /* <DEDUP_REMOVED lines=10> */
.L_x_295:
[----:B------:R-:W-:Y:S01]  /*a4c0*/  ISETP.NE.AND P0, PT, R2, 0x1, PT ;  /* 0x000000010200780c */ /* 0x000fe20003f05270 */
[----:B------:R-:W-:Y:S01]  /*a4d0*/  IMAD.MOV.U32 R13, RZ, RZ, R22 ;  /* 0x000000ffff0d7224 */ /* 0x000fe200078e0016 */
[----:B-1----:R-:W-:Y:S01]  /*a4e0*/  SHF.R.U64 R6, R8, R24, R9 ;  /* 0x0000001808067219 */ /* 0x002fe20000001209 */
[----:B0-----:R-:W-:Y:S01]  /*a4f0*/  VIADD R9, R20, 0xffffffff ;  /* 0xffffffff14097836 */ /* 0x001fe20000000000 */
[----:B------:R-:W-:Y:S02]  /*a500*/  SHF.L.U32 R30, R30, R27, RZ ;  /* 0x0000001b1e1e7219 */ /* 0x000fe400000006ff */
[----:B------:R-:W-:Y:S01]  /*a510*/  LOP3.LUT R5, R23, R32, RZ, 0xc0, !PT ;  /* 0x0000002017057212 */ /* 0x000fe200078ec0ff */
[----:B------:R-:W-:-:S04]  /*a520*/  IMAD.MOV R8, RZ, RZ, -R6 ;  /* 0x000000ffff087224 */ /* 0x000fc800078e0a06 */
[----:B------:R-:W-:Y:S01]  /*a530*/  IMAD R6, R30, R6, R5 ;  /* 0x000000061e067224 */ /* 0x000fe200078e0205 */
[----:B------:R-:W-:Y:S01]  /*a540*/  LOP3.LUT R5, R14, R9, RZ, 0xc0, !PT ;  /* 0x000000090e057212 */ /* 0x000fe200078ec0ff */
[----:B------:R-:W-:Y:S02]  /*a550*/  @P0 IMAD R3, R7, R21, R4 ;  /* 0x0000001507030224 */ /* 0x000fe400078e0204 */
[----:B--2---:R-:W-:Y:S02]  /*a560*/  IMAD R4, R8, R26, R25 ;  /* 0x0000001a08047224 */ /* 0x004fe400078e0219 */
[----:B---3--:R-:W-:Y:S02]  /*a570*/  IMAD R3, R6, R31, R3 ;  /* 0x0000001f06037224 */ /* 0x008fe400078e0203 */
[----:B------:R-:W-:Y:S02]  /*a580*/  IMAD R4, R4, R20, R5 ;  /* 0x0000001404047224 */ /* 0x000fe400078e0205 */
[----:B------:R-:W-:-:S03]  /*a590*/  IMAD.MOV.U32 R6, RZ, RZ, 0x1 ;  /* 0x00000001ff067424 */ /* 0x000fc600078e00ff */
[----:B------:R-:W-:Y:S02]  /*a5a0*/  SEL R20, R4, R3, !P0 ;  /* 0x0000000304147207 */ /* 0x000fe40004000000 */
[----:B------:R-:W-:-:S07]  /*a5b0*/  SEL R11, R3, R4, !P0 ;  /* 0x00000004030b7207 */ /* 0x000fce0004000000 */
.L_x_293:
[----:B------:R-:W-:-:S08]  /*a5c0*/  NOP ;  /* 0x0000000000007918 */ /* 0x000fd00000000000 */
[----:B------:R-:W0:-:S00]  /*a5d0*/  USETMAXREG.DEALLOC.CTAPOOL 0x28 ;  /* 0x00000028000079c8 */ /* 0x000e0000080e0500 */
[----:B0-----:R-:W-:-:S13]  /*a5e0*/  ISETP.NE.AND P0, PT, R0, RZ, PT ;  /* 0x000000ff0000720c */ /* 0x001fda0003f05270 */
[----:B------:R-:W-:Y:S05]  /*a5f0*/  @P0 EXIT ;  /* 0x000000000000094d */ /* 0x000fea0003800000 */
[----:B------:R-:W-:Y:S01]  /*a600*/  LOP3.LUT P0, RZ, R6, 0xff, RZ, 0xc0, !PT ;  /* 0x000000ff06ff7812 */ /* 0x000fe2000780c0ff */
[----:B------:R-:W-:Y:S02]  /*a610*/  IMAD.MOV.U32 R0, RZ, RZ, 0x1 ;  /* 0x00000001ff007424 */ /* 0x000fe400078e00ff */
[----:B------:R-:W-:-:S10]  /*a620*/  IMAD.MOV.U32 R12, RZ, RZ, RZ ;  /* 0x000000ffff0c7224 */ /* 0x000fd400078e00ff */
[----:B------:R-:W-:Y:S05]  /*a630*/  @!P0 BRA `(.L_x_296) ;  /* 0x0000000c007c8947 */ /* 0x000fea0003800000 */
[----:B------:R-:W0:Y:S01]  /*a640*/  LDC R0, c[0x0][0x28c] ;  /* 0x0000a300ff007b82 */ /* 0x000e220000000800 */
[----:B------:R-:W-:Y:S01]  /*a650*/  ULDC UR5, c[0x0][0x658] ;  /* 0x0001960000057ab9 */ /* 0x000fe20000000800 */
[----:B------:R-:W-:Y:S01]  /*a660*/  UMOV UR11, 0xffffffff ;  /* 0xffffffff000b7882 */ /* 0x000fe20000000000 */
[----:B------:R-:W-:Y:S01]  /*a670*/  UMOV UR15, 0x1 ;  /* 0x00000001000f7882 */ /* 0x000fe20000000000 */
[----:B------:R-:W-:Y:S01]  /*a680*/  USHF.L.U32 UR11, UR11, UR5, URZ ;  /* 0x000000050b0b7299 */ /* 0x000fe2000800063f */
[----:B------:R-:W-:Y:S01]  /*a690*/  BSSY B0, `(.L_x_296) ;  /* 0x00000d9000007945 */ /* 0x000fe20003800000 */
[----:B------:R-:W-:Y:S01]  /*a6a0*/  ULDC UR9, c[0x0][0xc] ;  /* 0x0000030000097ab9 */ /* 0x000fe20000000800 */
[----:B------:R-:W-:Y:S01]  /*a6b0*/  ULDC UR14, c[0x0][0x10] ;  /* 0x00000400000e7ab9 */ /* 0x000fe20000000800 */
[----:B------:R-:W1:Y:S01]  /*a6c0*/  S2UR UR8, SR_CgaCtaId ;  /* 0x00000000000879c3 */ /* 0x000e620000008800 */
[----:B------:R-:W-:Y:S01]  /*a6d0*/  ULOP3.LUT UR13, URZ, UR11, URZ, 0x33, !UPT ;  /* 0x0000000b3f0d7292 */ /* 0x000fe2000f8e333f */
[----:B------:R-:W-:Y:S01]  /*a6e0*/  IMAD.MOV.U32 R10, RZ, RZ, 0x1 ;  /* 0x00000001ff0a7424 */ /* 0x000fe200078e00ff */
[----:B------:R-:W-:Y:S01]  /*a6f0*/  LOP3.LUT R9, R19, 0x2, RZ, 0xfc, !PT ;  /* 0x0000000213097812 */ /* 0x000fe200078efcff */
[----:B------:R-:W-:Y:S01]  /*a700*/  IMAD.MOV.U32 R12, RZ, RZ, RZ ;  /* 0x000000ffff0c7224 */ /* 0x000fe200078e00ff */
[----:B------:R-:W-:Y:S01]  /*a710*/  ULDC UR4, c[0x0][0x600] ;  /* 0x0001800000047ab9 */ /* 0x000fe20000000800 */
[----:B------:R-:W-:Y:S01]  /*a720*/  UMOV UR18, 0x5 ;  /* 0x0000000500127882 */ /* 0x000fe20000000000 */
[----:B------:R-:W-:-:S02]  /*a730*/  UIADD3 UR4, UR4, -0x1, URZ ;  /* 0xffffffff04047890 */ /* 0x000fc4000fffe03f */
[----:B------:R-:W-:Y:S01]  /*a740*/  USHF.L.U32 UR5, UR15, UR5, URZ ;  /* 0x000000050f057299 */ /* 0x000fe2000800063f */
[----:B------:R-:W-:Y:S01]  /*a750*/  ULDC.64 UR28, c[0x0][0x198] ;  /* 0x00006600001c7ab9 */ /* 0x000fe20000000a00 */
[----:B0-----:R-:W-:-:S05]  /*a760*/  VIADD R0, R0, 0x1f ;  /* 0x0000001f00007836 */ /* 0x001fca0000000000 */
[----:B------:R-:W-:Y:S01]  /*a770*/  SHF.R.S32.HI R3, RZ, 0x1f, R0 ;  /* 0x0000001fff037819 */ /* 0x000fe20000011400 */
[----:B-1----:R-:W-:-:S03]  /*a780*/  ULOP3.LUT UR10, UR8, 0x1, URZ, 0xc0, !UPT ;  /* 0x00000001080a7892 */ /* 0x002fc6000f8ec03f */
[----:B------:R-:W-:Y:S01]  /*a790*/  LEA.HI R3, R3, R0, RZ, 0x5 ;  /* 0x0000000003037211 */ /* 0x000fe200078f28ff */
[----:B------:R-:W-:Y:S01]  /*a7a0*/  USHF.R.U32.HI UR25, URZ, 0x1, UR8 ;  /* 0x000000013f197899 */ /* 0x000fe20008011608 */
[----:B------:R-:W-:Y:S01]  /*a7b0*/  IMAD.MOV.U32 R0, RZ, RZ, 0x1 ;  /* 0x00000001ff007424 */ /* 0x000fe200078e00ff */
[----:B------:R-:W-:Y:S01]  /*a7c0*/  USHF.L.U32 UR6, UR8, 0x7, URZ ;  /* 0x0000000708067899 */ /* 0x000fe2000800063f */
[----:B------:R-:W-:Y:S01]  /*a7d0*/  SHF.R.S32.HI R3, RZ, 0x5, R3 ;  /* 0x00000005ff037819 */ /* 0x000fe20000011403 */
[----:B------:R-:W-:Y:S02]  /*a7e0*/  USHF.L.U32 UR7, UR8, 0xc, URZ ;  /* 0x0000000c08077899 */ /* 0x000fe4000800063f */
[----:B------:R-:W-:Y:S02]  /*a7f0*/  ULOP3.LUT UR8, UR8, 0xfffffffe, URZ, 0xc0, !UPT ;  /* 0xfffffffe08087892 */ /* 0x000fe4000f8ec03f */
[----:B------:R-:W-:Y:S01]  /*a800*/  UISETP.GT.U32.AND UP0, UPT, UR10, 0xffff, UPT ;  /* 0x0000ffff0a00788c */ /* 0x000fe2000bf04070 */
[----:B------:R-:W-:Y:S01]  /*a810*/  VIADD R8, R3, 0x1 ;  /* 0x0000000103087836 */ /* 0x000fe20000000000 */
[----:B------:R-:W-:-:S02]  /*a820*/  USHF.L.U32 UR11, UR15, UR8, URZ ;  /* 0x000000080f0b7299 */ /* 0x000fc4000800063f */
[----:B------:R-:W-:Y:S02]  /*a830*/  ULOP3.LUT UR12, UR8, 0x1, URZ, 0xfc, !UPT ;  /* 0x00000001080c7892 */ /* 0x000fe4000f8efc3f */
[----:B------:R-:W-:Y:S02]  /*a840*/  UIMAD.WIDE.U32 UR8, UR9, UR14, URZ ;  /* 0x0000000e090872a5 */ /* 0x000fe4000f8e003f */
[----:B------:R-:W-:Y:S01]  /*a850*/  USEL UR10, UR10, 0xffff, !UP0 ;  /* 0x0000ffff0a0a7887 */ /* 0x000fe2000c000000 */
[----:B------:R-:W-:Y:S01]  /*a860*/  ULDC UR14, c[0x0][0x14] ;  /* 0x00000500000e7ab9 */ /* 0x000fe20000000800 */
[----:B------:R-:W-:Y:S02]  /*a870*/  USHF.L.U32 UR12, UR15, UR12, URZ ;  /* 0x0000000c0f0c7299 */ /* 0x000fe4000800063f */
[----:B------:R-:W-:Y:S02]  /*a880*/  UIMAD.WIDE.U32 UR26, UR8, UR14, URZ ;  /* 0x0000000e081a72a5 */ /* 0x000fe4000f8e003f */
[----:B------:R-:W-:-:S02]  /*a890*/  UIMAD UR21, UR9, UR14, URZ ;  /* 0x0000000e091572a4 */ /* 0x000fc4000f8e023f */
[----:B------:R-:W-:Y:S02]  /*a8a0*/  ULOP3.LUT UR10, UR10, 0xffff, URZ, 0xc0, !UPT ;  /* 0x0000ffff0a0a7892 */ /* 0x000fe4000f8ec03f */
[----:B------:R-:W-:Y:S02]  /*a8b0*/  ULOP3.LUT UR6, UR6, 0x80, URZ, 0xc0, !UPT ;  /* 0x0000008006067892 */ /* 0x000fe4000f8ec03f */
[----:B------:R-:W-:Y:S02]  /*a8c0*/  ULOP3.LUT UR7, UR7, 0x1000, URZ, 0xc0, !UPT ;  /* 0x0000100007077892 */ /* 0x000fe4000f8ec03f */
[----:B------:R-:W-:Y:S02]  /*a8d0*/  ULOP3.LUT UR19, UR11, UR12, URZ, 0xfc, !UPT ;  /* 0x0000000c0b137292 */ /* 0x000fe4000f8efc3f */
[----:B------:R-:W-:Y:S02]  /*a8e0*/  UIADD3 UR21, UR27, UR21, URZ ;  /* 0x000000151b157290 */ /* 0x000fe4000fffe03f */
[----:B------:R-:W-:-:S12]  /*a8f0*/  USHF.L.U32 UR18, UR18, UR10, URZ ;  /* 0x0000000a12127299 */ /* 0x000fd8000800063f */
.L_x_307:
[----:B------:R-:W-:-:S03]  /*a900*/  UMOV UR8, 0xffffffff ;  /* 0xffffffff00087882 */ /* 0x000fc60000000000 */
[----:B------:R-:W-:Y:S05]  /*a910*/  BRA.DIV UR8, `(.L_x_297) ;  /* 0x0000000e08887947 */ /* 0x000fea000b800000 */
[----:B------:R-:W-:-:S13]  /*a920*/  ELECT P6, URZ, PT ;  /* 0x00000000003f782f */ /* 0x000fda00038c0000 */
.L_x_317:
[----:B------:R-:W0:Y:S01]  /*a930*/  LDC R4, c[0x0][0x28c] ;  /* 0x0000a300ff047b82 */ /* 0x000e220000000800 */
[----:B------:R-:W-:Y:S01]  /*a940*/  BSSY B1, `(.L_x_298) ;  /* 0x000003c000017945 */ /* 0x000fe20003800000 */
[----:B0-----:R-:W-:-:S13]  /*a950*/  ISETP.LT.OR P6, PT, R4, 0x1, !P6 ;  /* 0x000000010400780c */ /* 0x001fda00077c1670 */
[----:B------:R-:W-:Y:S05]  /*a960*/  @P6 BRA `(.L_x_299) ;  /* 0x0000000000e46947 */ /* 0x000fea0003800000 */
[----:B------:R-:W-:Y:S01]  /*a970*/  LEA R11, R11, UR25, 0x1 ;  /* 0x000000190b0b7c11 */ /* 0x000fe2000f8e08ff */
[----:B------:R-:W-:Y:S01]  /*a980*/  IMAD.MOV.U32 R21, RZ, RZ, RZ ;  /* 0x000000ffff157224 */ /* 0x000fe200078e00ff */
[----:B------:R-:W-:Y:S01]  /*a990*/  LEA R20, R20, UR6, 0x8 ;  /* 0x0000000614147c11 */ /* 0x000fe2000f8e40ff */
[----:B------:R-:W-:Y:S02]  /*a9a0*/  IMAD.MOV.U32 R4, RZ, RZ, R8 ;  /* 0x000000ffff047224 */ /* 0x000fe400078e0008 */
[----:B------:R-:W-:Y:S02]  /*a9b0*/  IMAD.MOV.U32 R5, RZ, RZ, R0 ;  /* 0x000000ffff057224 */ /* 0x000fe400078e0000 */
[----:B------:R-:W-:Y:S02]  /*a9c0*/  IMAD.MOV.U32 R6, RZ, RZ, R12 ;  /* 0x000000ffff067224 */ /* 0x000fe400078e000c */
[----:B------:R-:W-:-:S07]  /*a9d0*/  IMAD.SHL.U32 R15, R11, 0x40, RZ ;  /* 0x000000400b0f7824 */ /* 0x000fce00078e00ff */
.L_x_302:
[----:B------:R-:W0:Y:S01]  /*a9e0*/  S2R R14, SR_CgaCtaId ;  /* 0x00000000000e7919 */ /* 0x000e220000008800 */
[----:B------:R-:W-:Y:S02]  /*a9f0*/  MOV R7, 0x400 ;  /* 0x0000040000077802 */ /* 0x000fe40000000f00 */
[----:B------:R-:W-:-:S13]  /*aa00*/  LOP3.LUT P1, RZ, R18, 0x7f, RZ, 0xc0, !PT ;  /* 0x0000007f12ff7812 */ /* 0x000fda000782c0ff */
[----:B------:R-:W1:Y:S01]  /*aa10*/  @!P1 LDC R11, c[0x0][0x500] ;  /* 0x00014000ff0b9b82 */ /* 0x000e620000000800 */
[----:B0-----:R-:W-:Y:S02]  /*aa20*/  LEA R22, R14, R7, 0x18 ;  /* 0x000000070e167211 */ /* 0x001fe400078ec0ff */
[----:B------:R-:W-:-:S03]  /*aa30*/  SHF.L.U32 R7, R5, 0x1f, RZ ;  /* 0x0000001f05077819 */ /* 0x000fc600000006ff */
[----:B------:R-:W-:-:S04]  /*aa40*/  IMAD R14, R6, 0x8, R22 ;  /* 0x00000008060e7824 */ /* 0x000fc800078e0216 */
[----:B------:R-:W0:Y:S02]  /*aa50*/  SYNCS.PHASECHK.TRANS64.TRYWAIT P0, [R14+URZ+0x18], R7 ;  /* 0x000018070e0075a7 */ /* 0x000e24000800017f */
[----:B01----:R-:W-:Y:S05]  /*aa60*/  @!P0 BRA `(.L_x_300) ;  /* 0x0000000c00548947 */ /* 0x003fea0003800000 */
.L_x_318:
[----:B0-----:R-:W-:Y:S01]  /*aa70*/  PRMT R7, R9, 0x9910, RZ ;  /* 0x0000991009077816 */ /* 0x001fe200000000ff */
[----:B------:R0:W-:Y:S03]  /*aa80*/  @!P1 SYNCS.ARRIVE.TRANS64 RZ, [R14+URZ], R11 ;  /* 0x0000000b0eff99a7 */ /* 0x0001e6000800003f */
[----:B------:R-:W-:-:S13]  /*aa90*/  ISETP.NE.AND P0, PT, R7, 0x2, PT ;  /* 0x000000020700780c */ /* 0x000fda0003f05270 */
[----:B0-----:R-:W-:Y:S05]  /*aaa0*/  @P0 BRA `(.L_x_301) ;  /* 0x0000000000040947 */ /* 0x001fea0003800000 */
[----:B------:R-:W-:Y:S01]  /*aab0*/  BPT.TRAP 0x1 ;  /* 0x000000040000795c */ /* 0x000fe20000300000 */
.L_x_301:
[----:B------:R-:W-:Y:S01]  /*aac0*/  LEA R7, R6, UR25, 0x1 ;  /* 0x0000001906077c11 */ /* 0x000fe2000f8e08ff */
[----:B------:R-:W-:Y:S01]  /*aad0*/  VIADD R4, R4, 0xffffffff ;  /* 0xffffffff04047836 */ /* 0x000fe20000000000 */
[----:B------:R-:W-:Y:S01]  /*aae0*/  R2UR UR23, R15 ;  /* 0x000000000f1772ca */ /* 0x000fe200000e0000 */
[----:B------:R-:W-:Y:S01]  /*aaf0*/  UIADD3 UR14, UP0, UR28, 0xf0, URZ ;  /* 0x000000f01c0e7890 */ /* 0x000fe2000ff1e03f */
[----:B------:R-:W-:Y:S01]  /*ab00*/  R2UR UR9, R14 ;  /* 0x000000000e0972ca */ /* 0x000fe200000e0000 */
[----:B------:R-:W-:Y:S01]  /*ab10*/  IMAD.SHL.U32 R7, R7, 0x800, RZ ;  /* 0x0000080007077824 */ /* 0x000fe200078e00ff */
[----:B------:R-:W-:Y:S01]  /*ab20*/  R2UR UR10, R21 ;  /* 0x00000000150a72ca */ /* 0x000fe200000e0000 */
[----:B------:R-:W-:Y:S01]  /*ab30*/  UIADD3 UR32, UP1, UR28, 0x1f0, URZ ;  /* 0x000001f01c207890 */ /* 0x000fe2000ff3e03f */
[----:B------:R-:W-:Y:S01]  /*ab40*/  R2UR UR12, R13 ;  /* 0x000000000d0c72ca */ /* 0x000fe200000e0000 */
[--C-:B------:R-:W-:Y:S01]  /*ab50*/  IMAD R11, R7, 0x2, R22.reuse ;  /* 0x00000002070b7824 */ /* 0x100fe200078e0216 */
[----:B------:R-:W-:Y:S01]  /*ab60*/  LEA R7, R6, UR7, 0xd ;  /* 0x0000000706077c11 */ /* 0x000fe2000f8e68ff */
[----:B------:R-:W-:Y:S01]  /*ab70*/  UIADD3.X UR15, URZ, UR29, URZ, UP0, !UPT ;  /* 0x0000001d3f0f7290 */ /* 0x000fe200087fe43f */
[----:B------:R-:W-:Y:S01]  /*ab80*/  R2UR UR24, R20 ;  /* 0x00000000141872ca */ /* 0x000fe200000e0000 */
[----:B------:R-:W-:Y:S01]  /*ab90*/  UPRMT UR20, URZ, 0x5410, UR18 ;  /* 0x000054103f147896 */ /* 0x000fe20008000012 */
[----:B------:R-:W-:Y:S01]  /*aba0*/  R2UR UR8, R11 ;  /* 0x000000000b0872ca */ /* 0x000fe200000e0000 */
[----:B------:R-:W-:Y:S01]  /*abb0*/  IMAD R7, R7, 0x2, R22 ;  /* 0x0000000207077824 */ /* 0x000fe200078e0216 */
[----:B------:R-:W-:Y:S01]  /*abc0*/  ISETP.GT.AND P1, PT, R4, 0x1, PT ;  /* 0x000000010400780c */ /* 0x000fe20003f24270 */
[----:B------:R-:W-:Y:S01]  /*abd0*/  VIADD R6, R6, 0x1 ;  /* 0x0000000106067836 */ /* 0x000fe20000000000 */
[----:B------:R-:W-:Y:S01]  /*abe0*/  UPRMT UR30, URZ, 0x5410, UR19 ;  /* 0x000054103f1e7896 */ /* 0x000fe20008000013 */
[----:B------:R-:W-:Y:S01]  /*abf0*/  VIADD R21, R21, 0x20 ;  /* 0x0000002015157836 */ /* 0x000fe20000000000 */
[----:B------:R-:W-:Y:S01]  /*ac00*/  R2UR UR11, R7 ;  /* 0x00000000070b72ca */ /* 0x000fe200000e0000 */
[----:B------:R-:W-:Y:S01]  /*ac10*/  UIADD3.X UR33, URZ, UR29, URZ, UP1, !UPT ;  /* 0x0000001d3f217290 */ /* 0x000fe20008ffe43f */
[----:B------:R-:W-:Y:S01]  /*ac20*/  ISETP.NE.AND P0, PT, R6, 0x3, PT ;  /* 0x000000030600780c */ /* 0x000fe20003f05270 */
[----:B------:R-:W-:Y:S01]  /*ac30*/  UMOV UR16, 0x0 ;  /* 0x0000000000107882 */ /* 0x000fe20000000000 */
[----:B------:R-:W-:-:S02]  /*ac40*/  UMOV UR17, 0x10000000 ;  /* 0x1000000000117882 */ /* 0x000fc40000000000 */
[----:B------:R-:W-:Y:S01]  /*ac50*/  SEL R14, RZ, 0x1, P0 ;  /* 0x00000001ff0e7807 */ /* 0x000fe20000000000 */
[----:B------:R-:W-:Y:S01]  /*ac60*/  UIADD3 UR8, UR8, 0x100, URZ ;  /* 0x0000010008087890 */ /* 0x000fe2000fffe03f */
[----:B------:R-:W-:Y:S02]  /*ac70*/  SEL R6, R6, RZ, P0 ;  /* 0x000000ff06067207 */ /* 0x000fe40000000000 */
[----:B------:R-:W-:-:S03]  /*ac80*/  LOP3.LUT R5, R5, R14, RZ, 0x3c, !PT ;  /* 0x0000000e05057212 */ /* 0x000fc600078e3cff */
[----:B------:R-:W-:-:S03]  /*ac90*/  UIADD3 UR22, UR11, 0x6100, URZ ;  /* 0x000061000b167890 */ /* 0x000fc6000fffe03f */
[----:B------:R-:W-:Y:S02]  /*aca0*/  UMOV UR11, UR23 ;  /* 0x00000017000b7c82 */ /* 0x000fe40008000000 */
[----:B------:R0:W-:Y:S02]  /*acb0*/  UTMALDG.3D.MULTICAST [UR8], [UR14], UR20, desc[UR16] ;  /* 0x000010080e0073b4 */ /* 0x0001e40008011814 */
[----:B0-----:R-:W-:Y:S01]  /*acc0*/  UMOV UR8, UR22 ;  /* 0x0000001600087c82 */ /* 0x001fe20008000000 */
[----:B------:R-:W-:Y:S02]  /*acd0*/  UMOV UR11, UR24 ;  /* 0x00000018000b7c82 */ /* 0x000fe40008000000 */
[----:B------:R0:W-:Y:S02]  /*ace0*/  UTMALDG.3D.MULTICAST [UR8], [UR32], UR30, desc[UR16] ;  /* 0x00001008200073b4 */ /* 0x0001e4000801181e */
[----:B0-----:R-:W-:Y:S05]  /*acf0*/  @P1 BRA `(.L_x_302) ;  /* 0xfffffffc00381947 */ /* 0x001fea000383ffff */
.L_x_299:
[----:B------:R-:W-:Y:S05]  /*ad00*/  BSYNC B1 ;  /* 0x0000000000017941 */ /* 0x000fea0003800000 */
.L_x_298:
[----:B------:R-:W-:Y:S01]  /*ad10*/  LOP3.LUT P1, RZ, R10, 0xff, RZ, 0xc0, !PT ;  /* 0x000000ff0aff7812 */ /* 0x000fe2000782c0ff */
[C---:B------:R-:W-:Y:S01]  /*ad20*/  IMAD.IADD R12, R3.reuse, 0x1, R12 ;  /* 0x00000001030c7824 */ /* 0x040fe200078e020c */
[----:B------:R-:W-:Y:S01]  /*ad30*/  ULDC.64 UR8, c[0x0][0x650] ;  /* 0x0001940000087ab9 */ /* 0x000fe20000000a00 */
[C---:B------:R-:W-:Y:S01]  /*ad40*/  ISETP.GE.U32.AND P2, PT, R3.reuse, 0x3, PT ;  /* 0x000000030300780c */ /* 0x040fe20003f46070 */
[----:B------:R-:W-:Y:S01]  /*ad50*/  BSSY B1, `(.L_x_303) ;  /* 0x000006a000017945 */ /* 0x000fe20003800000 */
[----:B------:R-:W-:Y:S01]  /*ad60*/  IMAD.MOV.U32 R11, RZ, RZ, -0x1 ;  /* 0xffffffffff0b7424 */ /* 0x000fe200078e00ff */
[----:B------:R-:W-:Y:S01]  /*ad70*/  ISETP.GT.U32.AND P0, PT, R12, 0x2, PT ;  /* 0x000000020c00780c */ /* 0x000fe20003f04070 */
[----:B------:R-:W-:Y:S01]  /*ad80*/  IMAD.MOV.U32 R20, RZ, RZ, -0x1 ;  /* 0xffffffffff147424 */ /* 0x000fe200078e00ff */
[----:B------:R-:W-:Y:S01]  /*ad90*/  PRMT R10, RZ, 0x7610, R10 ;  /* 0x00007610ff0a7816 */ /* 0x000fe2000000000a */
[----:B------:R-:W-:Y:S01]  /*ada0*/  IMAD.MOV.U32 R13, RZ, RZ, -0x1 ;  /* 0xffffffffff0d7424 */ /* 0x000fe200078e00ff */
[----:B------:R-:W-:-:S03]  /*adb0*/  ISETP.LT.U32.AND P0, PT, R3, 0x3, P0 ;  /* 0x000000030300780c */ /* 0x000fc60000701070 */
[----:B------:R-:W0:Y:S01]  /*adc0*/  @P1 S2R R5, SR_CgaCtaId ;  /* 0x0000000000051919 */ /* 0x000e220000008800 */
[----:B------:R-:W-:-:S04]  /*add0*/  @P1 MOV R4, 0x400 ;  /* 0x0000040000041802 */ /* 0x000fc80000000f00 */
[----:B0-----:R-:W-:Y:S01]  /*ade0*/  @P1 LEA R6, R5, R4, 0x18 ;  /* 0x0000000405061211 */ /* 0x001fe200078ec0ff */
[----:B------:R-:W-:-:S03]  /*adf0*/  IMAD.WIDE.U32 R4, R12, -0x55555555, RZ ;  /* 0xaaaaaaab0c047825 */ /* 0x000fc600078e00ff */
[----:B------:R0:W-:Y:S01]  /*ae00*/  @P1 SYNCS.ARRIVE.TRANS64.A1T0 RZ, [R6+URZ+0x48], RZ ;  /* 0x000048ff06ff19a7 */ /* 0x0001e2000810003f */
[----:B------:R-:W-:Y:S02]  /*ae10*/  IADD3 R16, P1, R16, UR26, RZ ;  /* 0x0000001a10107c10 */ /* 0x000fe4000ff3e0ff */
[----:B------:R-:W-:Y:S02]  /*ae20*/  SHF.R.U32.HI R7, RZ, 0x1, R5 ;  /* 0x00000001ff077819 */ /* 0x000fe40000011605 */
[----:B------:R-:W-:Y:S02]  /*ae30*/  SEL R5, RZ, 0x1, !P0 ;  /* 0x00000001ff057807 */ /* 0x000fe40004000000 */
[----:B------:R-:W-:Y:S01]  /*ae40*/  IADD3.X R17, R17, UR21, RZ, P1, !PT ;  /* 0x0000001511117c10 */ /* 0x000fe20008ffe4ff */
[----:B------:R-:W-:Y:S01]  /*ae50*/  IMAD R12, R7, -0x3, R12 ;  /* 0xfffffffd070c7824 */ /* 0x000fe200078e020c */
[----:B------:R-:W-:Y:S02]  /*ae60*/  ISETP.GE.U32.AND P0, PT, R16, UR8, PT ;  /* 0x0000000810007c0c */ /* 0x000fe4000bf06070 */
[----:B------:R-:W-:-:S02]  /*ae70*/  LOP3.LUT R0, R0, R5, RZ, 0x3c, !PT ;  /* 0x0000000500007212 */ /* 0x000fc400078e3cff */
[----:B------:R-:W-:Y:S02]  /*ae80*/  ISETP.GE.U32.AND.EX P0, PT, R17, UR9, PT, P0 ;  /* 0x0000000911007c0c */ /* 0x000fe4000bf06100 */
[----:B------:R-:W-:Y:S02]  /*ae90*/  @P2 LOP3.LUT R0, R0, 0x1, R7, 0x78, !PT ;  /* 0x0000000100002812 */ /* 0x000fe400078e7807 */
[----:B------:R-:W-:-:S09]  /*aea0*/  PRMT R4, RZ, 0x7610, R4 ;  /* 0x00007610ff047816 */ /* 0x000fd20000000004 */
[----:B0-----:R-:W-:Y:S05]  /*aeb0*/  @P0 BRA `(.L_x_304) ;  /* 0x00000004004c0947 */ /* 0x001fea0003800000 */
[----:B------:R-:W0:Y:S01]  /*aec0*/  S2R R14, SR_CTAID.X ;  /* 0x00000000000e7919 */ /* 0x000e220000002500 */
[----:B------:R-:W-:Y:S01]  /*aed0*/  ULDC.64 UR8, c[0x0][0x628] ;  /* 0x00018a0000087ab9 */ /* 0x000fe20000000a00 */
[----:B------:R-:W1:Y:S01]  /*aee0*/  LDC R15, c[0x0][0x144] ;  /* 0x00005100ff0f7b82 */ /* 0x000e620000000800 */
[----:B------:R-:W-:Y:S01]  /*aef0*/  ISETP.NE.U32.AND P0, PT, RZ, UR8, PT ;  /* 0x00000008ff007c0c */ /* 0x000fe2000bf05070 */
[----:B------:R-:W2:Y:S01]  /*af00*/  S2R R11, SR_CTAID.Y ;  /* 0x00000000000b7919 */ /* 0x000ea20000002600 */
[----:B------:R-:W-:Y:S01]  /*af10*/  ULDC UR10, c[0x0][0x150] ;  /* 0x00005400000a7ab9 */ /* 0x000fe20000000800 */
[----:B------:R-:W-:Y:S01]  /*af20*/  ULDC UR11, c[0x0][0x630] ;  /* 0x00018c00000b7ab9 */ /* 0x000fe20000000800 */
[----:B------:R-:W-:Y:S01]  /*af30*/  ISETP.NE.AND.EX P0, PT, RZ, UR9, PT, P0 ;  /* 0x00000009ff007c0c */ /* 0x000fe2000bf05300 */
[----:B------:R-:W-:Y:S01]  /*af40*/  IMAD.MOV.U32 R4, RZ, RZ, R16 ;  /* 0x000000ffff047224 */ /* 0x000fe200078e0010 */
[----:B0-----:R-:W-:-:S05]  /*af50*/  I2FP.F32.U32 R5, R14 ;  /* 0x0000000e00057245 */ /* 0x001fca0000201000 */
[----:B------:R-:W-:Y:S01]  /*af60*/  FMUL R20, R5, UR10 ;  /* 0x0000000a05147c20 */ /* 0x000fe20008400000 */
[----:B------:R-:W-:-:S05]  /*af70*/  IMAD.MOV.U32 R5, RZ, RZ, R17 ;  /* 0x000000ffff057224 */ /* 0x000fca00078e0011 */
[----:B--2---:R-:W-:Y:S05]  /*af80*/  @!P0 BRA `(.L_x_305) ;  /* 0x0000000000288947 */ /* 0x004fea0003800000 */
[----:B------:R-:W-:Y:S02]  /*af90*/  ULDC UR10, c[0x0][0x634] ;  /* 0x00018d00000a7ab9 */ /* 0x000fe40000000800 */
[----:B------:R-:W-:-:S05]  /*afa0*/  IADD3 R5, P0, R16, UR10, RZ ;  /* 0x0000000a10057c10 */ /* 0x000fca000ff1e0ff */
[----:B------:R-:W-:-:S04]  /*afb0*/  IMAD.X R13, RZ, RZ, R17, P0 ;  /* 0x000000ffff0d7224 */ /* 0x000fc800000e0611 */
[----:B------:R-:W-:-:S04]  /*afc0*/  IMAD.WIDE.U32 R6, R13, UR8, RZ ;  /* 0x000000080d067c25 */ /* 0x000fc8000f8e00ff */
[----:B------:R-:W-:-:S04]  /*afd0*/  IMAD.WIDE.U32 R6, P0, R5, UR9, R6 ;  /* 0x0000000905067c25 */ /* 0x000fc8000f800006 */
[----:B------:R-:W-:-:S04]  /*afe0*/  IMAD.WIDE.U32 R4, R5, UR8, RZ ;  /* 0x0000000805047c25 */ /* 0x000fc8000f8e00ff */
[----:B------:R-:W-:Y:S01]  /*aff0*/  IMAD.MOV.U32 R4, RZ, RZ, R7 ;  /* 0x000000ffff047224 */ /* 0x000fe200078e0007 */
[----:B------:R-:W-:Y:S01]  /*b000*/  IADD3 RZ, P1, R5, R6, RZ ;  /* 0x0000000605ff7210 */ /* 0x000fe20007f3e0ff */
[----:B------:R-:W-:-:S04]  /*b010*/  IMAD.X R5, RZ, RZ, RZ, P0 ;  /* 0x000000ffff057224 */ /* 0x000fc800000e06ff */
[----:B------:R-:W-:-:S08]  /*b020*/  IMAD.WIDE.U32.X R4, R13, UR9, R4, P1 ;  /* 0x000000090d047c25 */ /* 0x000fd000088e0404 */
.L_x_305:
[--C-:B------:R-:W-:Y:S01]  /*b030*/  SHF.R.U64 R13, R4, UR11, R5.reuse ;  /* 0x0000000b040d7c19 */ /* 0x100fe20008001205 */
[----:B------:R-:W0:Y:S01]  /*b040*/  F2I.U32.TRUNC.NTZ R20, R20 ;  /* 0x0000001400147305 */ /* 0x000e22000020f000 */
[----:B------:R-:W-:Y:S01]  /*b050*/  SHF.R.U32.HI R4, RZ, UR11, R5 ;  /* 0x0000000bff047c19 */ /* 0x000fe20008011605 */
[----:B------:R-:W-:Y:S01]  /*b060*/  ULDC.64 UR8, c[0x0][0x620] ;  /* 0x0001880000087ab9 */ /* 0x000fe20000000a00 */
[----:B------:R-:W-:Y:S01]  /*b070*/  IADD3 R7, P0, RZ, -R13, RZ ;  /* 0x8000000dff077210 */ /* 0x000fe20007f1e0ff */
[----:B------:R-:W-:Y:S01]  /*b080*/  ULDC.64 UR10, c[0x0][0x640] ;  /* 0x00019000000a7ab9 */ /* 0x000fe20000000a00 */
[----:B------:R-:W2:Y:S03]  /*b090*/  LDC R22, c[0x0][0x148] ;  /* 0x00005200ff167b82 */ /* 0x000ea60000000800 */
[----:B------:R-:W-:Y:S01]  /*b0a0*/  IMAD.X R4, RZ, RZ, ~R4, P0 ;  /* 0x000000ffff047224 */ /* 0x000fe200000e0e04 */
[----:B------:R-:W-:-:S03]  /*b0b0*/  ISETP.NE.U32.AND P0, PT, RZ, UR10, PT ;  /* 0x0000000aff007c0c */ /* 0x000fc6000bf05070 */
[----:B------:R-:W-:Y:S01]  /*b0c0*/  IMAD R6, R4, UR8, RZ ;  /* 0x0000000804067c24 */ /* 0x000fe2000f8e02ff */
[----:B------:R-:W-:Y:S01]  /*b0d0*/  ISETP.NE.AND.EX P0, PT, RZ, UR11, PT, P0 ;  /* 0x0000000bff007c0c */ /* 0x000fe2000bf05300 */
[----:B------:R-:W-:Y:S01]  /*b0e0*/  IMAD.WIDE.U32 R4, R7, UR8, R16 ;  /* 0x0000000807047c25 */ /* 0x000fe2000f8e0010 */
[----:B------:R-:W-:-:S03]  /*b0f0*/  ULDC UR8, c[0x0][0x618] ;  /* 0x0001860000087ab9 */ /* 0x000fc60000000800 */
[----:B------:R-:W-:Y:S01]  /*b100*/  IMAD R7, R7, UR9, R6 ;  /* 0x0000000907077c24 */ /* 0x000fe2000f8e0206 */
[----:B------:R-:W-:Y:S01]  /*b110*/  ULDC UR9, c[0x0][0x154] ;  /* 0x0000550000097ab9 */ /* 0x000fe20000000800 */
[----:B0-----:R-:W-:Y:S02]  /*b120*/  IMAD.MOV R6, RZ, RZ, -R20 ;  /* 0x000000ffff067224 */ /* 0x001fe400078e0a14 */
[----:B------:R-:W-:Y:S02]  /*b130*/  IMAD.IADD R5, R5, 0x1, R7 ;  /* 0x0000000105057824 */ /* 0x000fe400078e0207 */
[----:B-1----:R-:W-:Y:S01]  /*b140*/  IMAD R14, R15, R6, R14 ;  /* 0x000000060f0e7224 */ /* 0x002fe200078e020e */
[----:B------:R-:W-:Y:S02]  /*b150*/  I2FP.F32.U32 R6, R11 ;  /* 0x0000000b00067245 */ /* 0x000fe40000201000 */
[--C-:B------:R-:W-:Y:S02]  /*b160*/  SHF.R.U64 R15, R4, UR8, R5.reuse ;  /* 0x00000008040f7c19 */ /* 0x100fe40008001205 */
[----:B------:R-:W-:Y:S01]  /*b170*/  SHF.R.U32.HI R4, RZ, UR8, R5 ;  /* 0x00000008ff047c19 */ /* 0x000fe20008011605 */
[----:B------:R-:W-:Y:S01]  /*b180*/  FMUL R6, R6, UR9 ;  /* 0x0000000906067c20 */ /* 0x000fe20008400000 */
[----:B------:R-:W-:-:S02]  /*b190*/  ULDC UR8, c[0x0][0x608] ;  /* 0x0001820000087ab9 */ /* 0x000fc40000000800 */
[--C-:B------:R-:W-:Y:S01]  /*b1a0*/  SHF.R.U64 R21, R15, UR8, R4.reuse ;  /* 0x000000080f157c19 */ /* 0x100fe20008001204 */
[----:B------:R0:W1:Y:S01]  /*b1b0*/  F2I.U32.TRUNC.NTZ R24, R6 ;  /* 0x0000000600187305 */ /* 0x000062000020f000 */
[----:B------:R-:W-:Y:S01]  /*b1c0*/  SHF.R.U32.HI R4, RZ, UR8, R4 ;  /* 0x00000008ff047c19 */ /* 0x000fe20008011604 */
[----:B------:R-:W-:-:S03]  /*b1d0*/  ULDC UR8, c[0x0][0x658] ;  /* 0x0001960000087ab9 */ /* 0x000fc60000000800 */
[--C-:B------:R-:W-:Y:S02]  /*b1e0*/  SHF.R.U64 R20, R21, UR8, R4.reuse ;  /* 0x0000000815147c19 */ /* 0x100fe40008001204 */
[----:B------:R-:W-:-:S03]  /*b1f0*/  SHF.R.U32.HI R23, RZ, UR8, R4 ;  /* 0x00000008ff177c19 */ /* 0x000fc60008011604 */
[----:B------:R-:W-:Y:S02]  /*b200*/  IMAD.MOV.U32 R4, RZ, RZ, R20 ;  /* 0x000000ffff047224 */ /* 0x000fe400078e0014 */
[----:B------:R-:W-:Y:S01]  /*b210*/  IMAD.MOV.U32 R5, RZ, RZ, R23 ;  /* 0x000000ffff057224 */ /* 0x000fe200078e0017 */
[----:B0-----:R-:W-:Y:S06]  /*b220*/  @!P0 BRA `(.L_x_306) ;  /* 0x0000000000288947 */ /* 0x001fec0003800000 */
        /* <DEDUP_REMOVED lines=10> */
.L_x_306:
[----:B------:R-:W-:Y:S01]  /*b2d0*/  ISETP.NE.AND P0, PT, R2, 0x1, PT ;  /* 0x000000010200780c */ /* 0x000fe20003f05270 */
[----:B------:R-:W-:Y:S01]  /*b2e0*/  ULDC UR8, c[0x0][0x648] ;  /* 0x0001920000087ab9 */ /* 0x000fe20000000800 */
[----:B-1----:R-:W-:Y:S01]  /*b2f0*/  IMAD.MOV R24, RZ, RZ, -R24 ;  /* 0x000000ffff187224 */ /* 0x002fe200078e0a18 */
[----:B------:R-:W-:Y:S01]  /*b300*/  SHF.R.U64 R4, R4, UR8, R5 ;  /* 0x0000000804047c19 */ /* 0x000fe20008001205 */
[----:B------:R-:W-:Y:S01]  /*b310*/  ULDC UR8, c[0x0][0x638] ;  /* 0x00018e0000087ab9 */ /* 0x000fe20000000800 */
[----:B------:R-:W-:Y:S01]  /*b320*/  LOP3.LUT R21, R21, UR13, RZ, 0xc0, !PT ;  /* 0x0000000d15157c12 */ /* 0x000fe2000f8ec0ff */
[----:B------:R-:W-:Y:S02]  /*b330*/  ULDC UR9, c[0x0][0x610] ;  /* 0x0001840000097ab9 */ /* 0x000fe40000000800 */
[----:B------:R-:W-:Y:S02]  /*b340*/  IMAD.MOV R5, RZ, RZ, -R4 ;  /* 0x000000ffff057224 */ /* 0x000fe400078e0a04 */
[----:B------:R-:W-:-:S02]  /*b350*/  IMAD R21, R4, UR5, R21 ;  /* 0x0000000504157c24 */ /* 0x000fc4000f8e0215 */
[----:B------:R-:W-:Y:S01]  /*b360*/  IMAD R20, R5, UR8, R20 ;  /* 0x0000000805147c24 */ /* 0x000fe2000f8e0214 */
[----:B------:R-:W-:Y:S01]  /*b370*/  ULDC UR8, c[0x0][0x600] ;  /* 0x0001800000087ab9 */ /* 0x000fe20000000800 */
[----:B--2---:R-:W-:Y:S01]  /*b380*/  @P0 IMAD R14, R22, R24, R11 ;  /* 0x00000018160e0224 */ /* 0x004fe200078e020b */
[----:B------:R-:W-:Y:S01]  /*b390*/  LOP3.LUT R11, R15, UR4, RZ, 0xc0, !PT ;  /* 0x000000040f0b7c12 */ /* 0x000fe2000f8ec0ff */
[----:B------:R-:W-:Y:S02]  /*b3a0*/  IMAD.MOV.U32 R4, RZ, RZ, 0x1 ;  /* 0x00000001ff047424 */ /* 0x000fe400078e00ff */
[----:B------:R-:W-:Y:S02]  /*b3b0*/  IMAD R14, R21, UR9, R14 ;  /* 0x00000009150e7c24 */ /* 0x000fe4000f8e020e */
[----:B------:R-:W-:-:S05]  /*b3c0*/  IMAD R11, R20, UR8, R11 ;  /* 0x00000008140b7c24 */ /* 0x000fca000f8e020b */
[----:B------:R-:W-:Y:S02]  /*b3d0*/  SEL R20, R11, R14, !P0 ;  /* 0x0000000e0b147207 */ /* 0x000fe40004000000 */
[----:B------:R-:W-:-:S07]  /*b3e0*/  SEL R11, R14, R11, !P0 ;  /* 0x0000000b0e0b7207 */ /* 0x000fce0004000000 */
.L_x_304:
[----:B------:R-:W-:Y:S05]  /*b3f0*/  BSYNC B1 ;  /* 0x0000000000017941 */ /* 0x000fea0003800000 */
.L_x_303:
[----:B------:R-:W-:-:S13]  /*b400*/  LOP3.LUT P0, RZ, R4, 0xff, RZ, 0xc0, !PT ;  /* 0x000000ff04ff7812 */ /* 0x000fda000780c0ff */
[----:B------:R-:W-:Y:S05]  /*b410*/  @P0 BRA `(.L_x_307) ;  /* 0xfffffff400380947 */ /* 0x000fea000383ffff */
[----:B------:R-:W-:Y:S05]  /*b420*/  BSYNC B0 ;  /* 0x0000000000007941 */ /* 0x000fea0003800000 */
.L_x_296:
[----:B------:R-:W-:-:S03]  /*b430*/  UMOV UR8, 0xffffffff ;  /* 0xffffffff00087882 */ /* 0x000fc60000000000 */
[----:B------:R-:W-:Y:S05]  /*b440*/  BRA.DIV UR8, `(.L_x_308) ;  /* 0x0000000208f07947 */ /* 0x000fea000b800000 */
[----:B------:R-:W-:-:S13]  /*b450*/  ELECT P6, URZ, PT ;  /* 0x00000000003f782f */ /* 0x000fda00038c0000 */
.L_x_321:
[----:B------:R-:W-:Y:S04]  /*b460*/  BSSY B0, `(.L_x_309) ;  /* 0x0000022000007945 */ /* 0x000fe80003800000 */
[----:B------:R-:W-:Y:S05]  /*b470*/  @!P6 BRA `(.L_x_310) ;  /* 0x000000000080e947 */ /* 0x000fea0003800000 */
[----:B------:R-:W-:-:S04]  /*b480*/  LOP3.LUT R19, R19, 0x2, RZ, 0xfc, !PT ;  /* 0x0000000213137812 */ /* 0x000fc800078efcff */
[----:B------:R-:W-:-:S13]  /*b490*/  ISETP.NE.AND P0, PT, R19, 0x3, PT ;  /* 0x000000031300780c */ /* 0x000fda0003f05270 */
[----:B------:R-:W-:Y:S05]  /*b4a0*/  @!P0 BRA `(.L_x_311) ;  /* 0x0000000000048947 */ /* 0x000fea0003800000 */
[----:B------:R-:W-:Y:S01]  /*b4b0*/  BPT.TRAP 0x1 ;  /* 0x000000040000795c */ /* 0x000fe20000300000 */
.L_x_311:
[----:B------:R-:W0:Y:S01]  /*b4c0*/  S2R R3, SR_CgaCtaId ;  /* 0x0000000000037919 */ /* 0x000e220000008800 */
[----:B------:R-:W-:-:S04]  /*b4d0*/  MOV R2, 0x400 ;  /* 0x0000040000027802 */ /* 0x000fc80000000f00 */
[----:B0-----:R-:W-:Y:S02]  /*b4e0*/  LEA R3, R3, R2, 0x18 ;  /* 0x0000000203037211 */ /* 0x001fe400078ec0ff */
[----:B------:R-:W-:-:S03]  /*b4f0*/  SHF.L.U32 R2, R0, 0x1f, RZ ;  /* 0x0000001f00027819 */ /* 0x000fc600000006ff */
[----:B------:R-:W-:-:S04]  /*b500*/  VIADD R3, R3, 0x18 ;  /* 0x0000001803037836 */ /* 0x000fc80000000000 */
[C---:B------:R-:W-:Y:S02]  /*b510*/  IMAD R7, R12.reuse, 0x8, R3 ;  /* 0x000000080c077824 */ /* 0x040fe400078e0203 */
[----:B------:R-:W-:Y:S02]  /*b520*/  VIADD R12, R12, 0x1 ;  /* 0x000000010c0c7836 */ /* 0x000fe40000000000 */
[----:B------:R-:W0:Y:S03]  /*b530*/  SYNCS.PHASECHK.TRANS64.TRYWAIT P0, [R7+URZ], R2 ;  /* 0x00000002070075a7 */ /* 0x000e26000800017f */
[----:B------:R-:W-:-:S04]  /*b540*/  ISETP.NE.AND P1, PT, R12, 0x3, PT ;  /* 0x000000030c00780c */ /* 0x000fc80003f25270 */
[----:B------:R-:W-:Y:S02]  /*b550*/  SEL R5, RZ, 0x1, P1 ;  /* 0x00000001ff057807 */ /* 0x000fe40000800000 */
[----:B------:R-:W-:Y:S02]  /*b560*/  SEL R12, R12, RZ, P1 ;  /* 0x000000ff0c0c7207 */ /* 0x000fe40000800000 */
[----:B------:R-:W-:-:S03]  /*b570*/  LOP3.LUT R5, R0, R5, RZ, 0x3c, !PT ;  /* 0x0000000500057212 */ /* 0x000fc600078e3cff */
[----:B------:R-:W-:Y:S01]  /*b580*/  IMAD R9, R12, 0x8, R3 ;  /* 0x000000080c097824 */ /* 0x000fe200078e0203 */
[----:B------:R-:W-:Y:S01]  /*b590*/  SHF.L.U32 R4, R5, 0x1f, RZ ;  /* 0x0000001f05047819 */ /* 0x000fe200000006ff */
[----:B0-----:R-:W-:Y:S06]  /*b5a0*/  @!P0 BRA `(.L_x_312) ;  /* 0x0000000000b88947 */ /* 0x001fec0003800000 */
.L_x_322:
[----:B------:R-:W1:Y:S01]  /*b5b0*/  SYNCS.PHASECHK.TRANS64.TRYWAIT P0, [R9+URZ], R4 ;  /* 0x00000004090075a7 */ /* 0x000e62000800017f */
[----:B------:R-:W-:-:S05]  /*b5c0*/  VIADD R0, R12, 0x1 ;  /* 0x000000010c007836 */ /* 0x000fca0000000000 */
[----:B------:R-:W-:-:S04]  /*b5d0*/  ISETP.NE.AND P1, PT, R0, 0x3, PT ;  /* 0x000000030000780c */ /* 0x000fc80003f25270 */
[----:B0-----:R-:W-:Y:S02]  /*b5e0*/  SEL R2, RZ, 0x1, P1 ;  /* 0x00000001ff027807 */ /* 0x001fe40000800000 */
[----:B------:R-:W-:Y:S02]  /*b5f0*/  SEL R0, R0, RZ, P1 ;  /* 0x000000ff00007207 */ /* 0x000fe40000800000 */
[----:B------:R-:W-:Y:S01]  /*b600*/  LOP3.LUT R2, R5, R2, RZ, 0x3c, !PT ;  /* 0x0000000205027212 */ /* 0x000fe200078e3cff */
[----:B-1----:R-:W-:Y:S06]  /*b610*/  @!P0 BRA `(.L_x_313) ;  /* 0x0000000000b08947 */ /* 0x002fec0003800000 */
.L_x_323:
[----:B------:R-:W-:Y:S01]  /*b620*/  IMAD R3, R0, 0x8, R3 ;  /* 0x0000000800037824 */ /* 0x000fe200078e0203 */
[----:B------:R-:W-:-:S07]  /*b630*/  SHF.L.U32 R0, R2, 0x1f, RZ ;  /* 0x0000001f02007819 */ /* 0x000fce00000006ff */
.L_x_314:
[----:B-1----:R1:W2:Y:S02]  /*b640*/  SYNCS.PHASECHK.TRANS64.TRYWAIT P0, [R3+URZ], R0 ;  /* 0x00000000030075a7 */ /* 0x0022a4000800017f */
[----:B--2---:R-:W-:Y:S05]  /*b650*/  @!P0 NANOSLEEP.SYNCS 0x989680 ;  /* 0x009896800000895d */ /* 0x004fea0003900000 */
[----:B------:R-:W2:Y:S02]  /*b660*/  @!P0 SYNCS.PHASECHK.TRANS64 P0, [R3+URZ], R0 ;  /* 0x00000000030085a7 */ /* 0x000ea4000800007f */
[----:B--2---:R-:W-:Y:S05]  /*b670*/  @!P0 BRA `(.L_x_314) ;  /* 0xfffffffc00f08947 */ /* 0x004fea000383ffff */
.L_x_310:
[----:B------:R-:W-:Y:S05]  /*b680*/  BSYNC B0 ;  /* 0x0000000000007941 */ /* 0x000fea0003800000 */
.L_x_309:
[----:B------:R-:W-:Y:S05]  /*b690*/  EXIT ;  /* 0x000000000000794d */ /* 0x000fea0003800000 */
.L_x_21:
[----:B---3--:R3:W4:Y:S02]  /*b6a0*/  SYNCS.PHASECHK.TRANS64.TRYWAIT P1, [R3+URZ], R0 ;  /* 0x00000000030075a7 */ /* 0x008724000802017f */
[----:B----4-:R-:W-:Y:S05]  /*b6b0*/  @!P1 NANOSLEEP.SYNCS 0x989680 ;  /* 0x009896800000995d */ /* 0x010fea0003900000 */
[----:B------:R-:W4:Y:S02]  /*b6c0*/  @!P1 SYNCS.PHASECHK.TRANS64 P1, [R3+URZ], R0 ;  /* 0x00000000030095a7 */ /* 0x000f24000802007f */
[----:B----4-:R-:W-:Y:S05]  /*b6d0*/  @!P1 BRA `(.L_x_21) ;  /* 0xfffffffc00f09947 */ /* 0x010fea000383ffff */
[----:B------:R-:W-:Y:S05]  /*b6e0*/  BRA `(.L_x_20) ;  /* 0xffffff5c00847947 */ /* 0x000fea000383ffff */
.L_x_26:
[----:B-1----:R1:W2:Y:S02]  /*b6f0*/  SYNCS.PHASECHK.TRANS64.TRYWAIT P1, [R5+URZ], R4 ;  /* 0x00000004050075a7 */ /* 0x0022a4000802017f */
[----:B--2---:R-:W-:Y:S05]  /*b700*/  @!P1 NANOSLEEP.SYNCS 0x989680 ;  /* 0x009896800000995d */ /* 0x004fea0003900000 */
[----:B------:R-:W2:Y:S02]  /*b710*/  @!P1 SYNCS.PHASECHK.TRANS64 P1, [R5+URZ], R4 ;  /* 0x00000004050095a7 */ /* 0x000ea4000802007f */
[----:B--2---:R-:W-:Y:S05]  /*b720*/  @!P1 BRA `(.L_x_26) ;  /* 0xfffffffc00f09947 */ /* 0x004fea000383ffff */
[----:B------:R-:W-:Y:S05]  /*b730*/  BRA `(.L_x_25) ;  /* 0xffffff6000387947 */ /* 0x000fea000383ffff */
.L_x_297:
[----:B------:R-:W-:Y:S01]  /*b740*/  BSSY B1, `(.L_x_315) ;  /* 0x0000006000017945 */ /* 0x000fe20003800000 */
[----:B------:R-:W-:-:S07]  /*b750*/  IMAD.MOV.U32 R15, RZ, RZ, -0x1 ;  /* 0xffffffffff0f7424 */ /* 0x000fce00078e00ff */
[----:B------:R-:W-:Y:S05]  /*b760*/  WARPSYNC.COLLECTIVE R15, `(.L_x_316) ;  /* 0x000000000f0c7348 */ /* 0x000fea0003c00000 */
[----:B------:R-:W-:Y:S02]  /*b770*/  ELECT P6, UR62, PT ;  /* 0x00000000003e782f */ /* 0x000fe400038c0000 */
[----:B------:R-:W-:Y:S01]  /*b780*/  MOV R14, UR62 ;  /* 0x0000003e000e7c02 */ /* 0x000fe20008000f00 */
[----:B------:R-:W-:Y:S10]  /*b790*/  ENDCOLLECTIVE ;  /* 0x000000000000791b */ /* 0x000ff40003800000 */
.L_x_316:
[----:B------:R-:W-:Y:S05]  /*b7a0*/  BSYNC B1 ;  /* 0x0000000000017941 */ /* 0x000fea0003800000 */
.L_x_315:
[----:B------:R-:W-:Y:S05]  /*b7b0*/  BRA `(.L_x_317) ;  /* 0xfffffff0005c7947 */ /* 0x000fea000383ffff */
.L_x_300:
[----:B0-----:R0:W1:Y:S02]  /*b7c0*/  SYNCS.PHASECHK.TRANS64.TRYWAIT P0, [R14+URZ+0x18], R7 ;  /* 0x000018070e0075a7 */ /* 0x001064000800017f */
[----:B-1----:R-:W-:Y:S05]  /*b7d0*/  @!P0 NANOSLEEP.SYNCS 0x989680 ;  /* 0x009896800000895d */ /* 0x002fea0003900000 */
[----:B------:R-:W1:Y:S02]  /*b7e0*/  @!P0 SYNCS.PHASECHK.TRANS64 P0, [R14+URZ+0x18], R7 ;  /* 0x000018070e0085a7 */ /* 0x000e64000800007f */
[----:B-1----:R-:W-:Y:S05]  /*b7f0*/  @!P0 BRA `(.L_x_300) ;  /* 0xfffffffc00f08947 */ /* 0x002fea000383ffff */
[----:B------:R-:W-:Y:S05]  /*b800*/  BRA `(.L_x_318) ;  /* 0xfffffff000987947 */ /* 0x000fea000383ffff */
.L_x_308:
[----:B------:R-:W-:Y:S01]  /*b810*/  BSSY B0, `(.L_x_319) ;  /* 0x0000006000007945 */ /* 0x000fe20003800000 */
[----:B------:R-:W-:-:S07]  /*b820*/  IMAD.MOV.U32 R15, RZ, RZ, -0x1 ;  /* 0xffffffffff0f7424 */ /* 0x000fce00078e00ff */
[----:B------:R-:W-:Y:S05]  /*b830*/  WARPSYNC.COLLECTIVE R15, `(.L_x_320) ;  /* 0x000000000f0c7348 */ /* 0x000fea0003c00000 */
[----:B------:R-:W-:Y:S02]  /*b840*/  ELECT P6, UR62, PT ;  /* 0x00000000003e782f */ /* 0x000fe400038c0000 */
[----:B------:R-:W-:Y:S01]  /*b850*/  MOV R14, UR62 ;  /* 0x0000003e000e7c02 */ /* 0x000fe20008000f00 */
[----:B------:R-:W-:Y:S10]  /*b860*/  ENDCOLLECTIVE ;  /* 0x000000000000791b */ /* 0x000ff40003800000 */
.L_x_320:
[----:B------:R-:W-:Y:S05]  /*b870*/  BSYNC B0 ;  /* 0x0000000000007941 */ /* 0x000fea0003800000 */
.L_x_319:
[----:B------:R-:W-:Y:S05]  /*b880*/  BRA `(.L_x_321) ;  /* 0xfffffff800f47947 */ /* 0x000fea000383ffff */
.L_x_312:
[----:B0-----:R0:W1:Y:S02]  /*b890*/  SYNCS.PHASECHK.TRANS64.TRYWAIT P0, [R7+URZ], R2 ;  /* 0x00000002070075a7 */ /* 0x001064000800017f */
[----:B-1----:R-:W-:Y:S05]  /*b8a0*/  @!P0 NANOSLEEP.SYNCS 0x989680 ;  /* 0x009896800000895d */ /* 0x002fea0003900000 */
[----:B------:R-:W1:Y:S02]  /*b8b0*/  @!P0 SYNCS.PHASECHK.TRANS64 P0, [R7+URZ], R2 ;  /* 0x00000002070085a7 */ /* 0x000e64000800007f */
[----:B-1----:R-:W-:Y:S05]  /*b8c0*/  @!P0 BRA `(.L_x_312) ;  /* 0xfffffffc00f08947 */ /* 0x002fea000383ffff */
[----:B------:R-:W-:Y:S05]  /*b8d0*/  BRA `(.L_x_322) ;  /* 0xfffffffc00347947 */ /* 0x000fea000383ffff */
.L_x_313:
[----:B0-----:R0:W1:Y:S02]  /*b8e0*/  SYNCS.PHASECHK.TRANS64.TRYWAIT P0, [R9+URZ], R4 ;  /* 0x00000004090075a7 */ /* 0x001064000800017f */
[----:B-1----:R-:W-:Y:S05]  /*b8f0*/  @!P0 NANOSLEEP.SYNCS 0x989680 ;  /* 0x009896800000895d */ /* 0x002fea0003900000 */
[----:B------:R-:W1:Y:S02]  /*b900*/  @!P0 SYNCS.PHASECHK.TRANS64 P0, [R9+URZ], R4 ;  /* 0x00000004090085a7 */ /* 0x000e64000800007f */
[----:B-1----:R-:W-:Y:S05]  /*b910*/  @!P0 BRA `(.L_x_313) ;  /* 0xfffffffc00f08947 */ /* 0x002fea000383ffff */
[----:B------:R-:W-:Y:S05]  /*b920*/  BRA `(.L_x_323) ;  /* 0xfffffffc003c7947 */ /* 0x000fea000383ffff */
.L_x_324:
[----:B------:R-:W-:-:S00]  /*b930*/  BRA `(.L_x_324) ;  /* 0xfffffffc00fc7947 */ /* 0x000fc0000383ffff */
[----:B------:R-:W-:-:S00]  /*b940*/  NOP ;  /* 0x0000000000007918 */ /* 0x000fc00000000000 */
        /* <DEDUP_REMOVED lines=11> */
.L_x_325:


//--------------------- .nv.global.init           --------------------------
	.section	.nv.global.init,"aw",@progbits
.nv.global.init:
	.type		$str$22,@object
	.size		$str$22,($str$23 - $str$22)
$str$22:
        /*0000*/ 	.byte	0x6b, 0x5f, 0x74, 0x69, 0x6c, 0x65, 0x5f, 0x63, 0x6f, 0x75, 0x6e, 0x74, 0x20, 0x3e, 0x3d, 0x20
        /*0010*/ 	.byte	0x31, 0x00
	.type		$str$23,@object
	.size		$str$23,(__unnamed_1 - $str$23)
$str$23:
        /*0012*/ 	.byte	0x2f, 0x74, 0x6d, 0x70, 0x2f, 0x63, 0x75, 0x74, 0x6c, 0x61, 0x73, 0x73, 0x5f, 0x73, 0x77, 0x65
        /*0022*/ 	.byte	0x65, 0x70, 0x5f, 0x73, 0x72, 0x63, 0x2f, 0x69, 0x6e, 0x63, 0x6c, 0x75, 0x64, 0x65, 0x2f, 0x63
        /*0032*/ 	.byte	0x75, 0x74, 0x6c, 0x61, 0x73, 0x73, 0x2f, 0x67, 0x65, 0x6d, 0x6d, 0x2f, 0x63, 0x6f, 0x6c, 0x6c
        /*0042*/ 	.byte	0x65, 0x63, 0x74, 0x69, 0x76, 0x65, 0x2f, 0x73, 0x6d, 0x39, 0x30, 0x5f, 0x6d, 0x6d, 0x61, 0x5f
        /*0052*/ 	.byte	0x74, 0x6d, 0x61, 0x5f, 0x67, 0x6d, 0x6d, 0x61, 0x5f, 0x73, 0x73, 0x5f, 0x77, 0x61, 0x72, 0x70
        /*0062*/ 	.byte	0x73, 0x70, 0x65, 0x63, 0x69, 0x61, 0x6c, 0x69, 0x7a, 0x65, 0x64, 0x2e, 0x68, 0x70, 0x70, 0x00
	.type		__unnamed_1,@object
	.size		__unnamed_1,(.L_0 - __unnamed_1)
__unnamed_1:
        /*0072*/ 	.byte	0x76, 0x6f, 0x69, 0x64, 0x20, 0x63, 0x75, 0x74, 0x6c, 0x61, 0x73, 0x73, 0x3a, 0x3a, 0x67, 0x65
        /* <DEDUP_REMOVED lines=181> */
.L_0:


//--------------------- .nv.shared._ZN7cutlass13device_kernelINS_4gemm6kernel13GemmUniversalIN4cute5tupleIJiiiiEEENS1_10collective13CollectiveMmaINS1_34MainloopSm90TmaGmmaWarpSpecializedILi3ENS5_IJNS4_1CILi2EEESB_NSA_ILi1EEEEEENS1_35KernelTmaWarpSpecializedCooperativeEEENS5_IJNSA_ILi128EEENSA_ILi256EEENSA_ILi32EEEEEENS_6half_tENS5_IJlSC_lEEESK_SL_NS4_8TiledMMAINS4_8MMA_AtomIJNS4_4SM904GMMA26MMA_64x256x16_F32F16F16_SSILNSP_5MajorE0ELSR_0ELNSP_7ScaleInE1ELSS_1EEEEEENS4_6LayoutINS5_IJSB_SC_SC_EEENS5_IJSC_NSA_ILi0EEESX_EEEEENS5_IJNS4_10UnderscoreES10_S10_EEEEENS4_23SM90_TMA_LOAD_MULTICASTENS4_14ComposedLayoutINS4_7SwizzleILi2ELi4ELi3EEENS4_18smem_ptr_flag_bitsILi16EEENSV_INS5_IJNSA_ILi8EEESI_EEENS5_IJSI_SC_EEEEEEEvNS4_8identityES13_S1D_vS1E_EENS_8epilogue10collective6detail29Sm90TmaWarpSpecializedAdapterINS1H_15DefaultEpilogueISK_SL_SL_NS1G_6thread17LinearCombinationISK_Li1EffLNS1L_9ScaleType4KindE0ELNS_15FloatRoundStyleE2ESK_EENS1_15EpilogueDefaultEEEEEvvEEEEvNT_6ParamsE --------------------------
	.section	.nv.shared._ZN7cutlass13device_kernelINS_4gemm6kernel13GemmUniversalIN4cute5tupleIJiiiiEEENS1_10collective13CollectiveMmaINS1_34MainloopSm90TmaGmmaWarpSpecializedILi3ENS5_IJNS4_1CILi2EEESB_NSA_ILi1EEEEEENS1_35KernelTmaWarpSpecializedCooperativeEEENS5_IJNSA_ILi128EEENSA_ILi256EEENSA_ILi32EEEEEENS_6half_tENS5_IJlSC_lEEESK_SL_NS4_8TiledMMAINS4_8MMA_AtomIJNS4_4SM904GMMA26MMA_64x256x16_F32F16F16_SSILNSP_5MajorE0ELSR_0ELNSP_7ScaleInE1ELSS_1EEEEEENS4_6LayoutINS5_IJSB_SC_SC_EEENS5_IJSC_NSA_ILi0EEESX_EEEEENS5_IJNS4_10UnderscoreES10_S10_EEEEENS4_23SM90_TMA_LOAD_MULTICASTENS4_14ComposedLayoutINS4_7SwizzleILi2ELi4ELi3EEENS4_18smem_ptr_flag_bitsILi16EEENSV_INS5_IJNSA_ILi8EEESI_EEENS5_IJSI_SC_EEEEEEEvNS4_8identityES13_S1D_vS1E_EENS_8epilogue10collective6detail29Sm90TmaWarpSpecializedAdapterINS1H_15DefaultEpilogueISK_SL_SL_NS1G_6thread17LinearCombinationISK_Li1EffLNS1L_9ScaleType4KindE0ELNS_15FloatRoundStyleE2ESK_EENS1_15EpilogueDefaultEEEEEvvEEEEvNT_6ParamsE,"aw",@nobits
	.sectionflags	@""
	.align	16
	.zero		1024


//--------------------- .nv.shared.reserved.0     --------------------------
	.section	.nv.shared.reserved.0,"aw",@nobits
	.weak		__nv_reservedSMEM_offset_0_alias
	.size		__nv_reservedSMEM_offset_0_alias, 0, 0
	.other		__nv_reservedSMEM_offset_0_alias,@"STO_CUDA_RESERVED_SHARED STV_DEFAULT"
__nv_reservedSMEM_offset_0_alias:
	.zero		0


//--------------------- .nv.global                --------------------------
	.section	.nv.global,"aw",@nobits
.nv.global:
	.type		_ZN39_INTERNAL_f44ccd17_4_k_cu_4837ac81_37744cute1_E,@object
	.size		_ZN39_INTERNAL_f44ccd17_4_k_cu_4837ac81_37744cute1_E,(_ZN39_INTERNAL_f44ccd17_4_k_cu_4837ac81_37744cuda3std3__45__cpo6cbeginE - _ZN39_INTERNAL_f44ccd17_4_k_cu_4837ac81_37744cute1_E)
_ZN39_INTERNAL_f44ccd17_4_k_cu_4837ac81_37744cute1_E:
	.zero		1
	.type		_ZN39_INTERNAL_f44ccd17_4_k_cu_4837ac81_37744cuda3std3__45__cpo6cbeginE,@object
	.size		_ZN39_INTERNAL_f44ccd17_4_k_cu_4837ac81_37744cuda3std3__45__cpo6cbeginE,(_ZN39_INTERNAL_f44ccd17_4_k_cu_4837ac81_37744cuda3std3__48in_placeE - _ZN39_INTERNAL_f44ccd17_4_k_cu_4837ac81_37744cuda3std3__45__cpo6cbeginE)
_ZN39_INTERNAL_f44ccd17_4_k_cu_4837ac81_37744cuda3std3__45__cpo6cbeginE:
	.zero		1
	.type		_ZN39_INTERNAL_f44ccd17_4_k_cu_4837ac81_37744cuda3std3__48in_placeE,@object
	.size		_ZN39_INTERNAL_f44ccd17_4_k_cu_4837ac81_37744cuda3std3__48in_placeE,(_ZN39_INTERNAL_f44ccd17_4_k_cu_4837ac81_37744cuda3std6ranges3__45__cpo9iter_moveE - _ZN39_INTERNAL_f44ccd17_4_k_cu_4837ac81_37744cuda3std3__48in_placeE)
_ZN39_INTERNAL_f44ccd17_4_k_cu_4837ac81_37744cuda3std3__48in_placeE:
	.zero		1
	.type		_ZN39_INTERNAL_f44ccd17_4_k_cu_4837ac81_37744cuda3std6ranges3__45__cpo9iter_moveE,@object
	.size		_ZN39_INTERNAL_f44ccd17_4_k_cu_4837ac81_37744cuda3std6ranges3__45__cpo9iter_moveE,(_ZN39_INTERNAL_f44ccd17_4_k_cu_4837ac81_37744cuda3std3__45__cpo5beginE - _ZN39_INTERNAL_f44ccd17_4_k_cu_4837ac81_37744cuda3std6ranges3__45__cpo9iter_moveE)
_ZN39_INTERNAL_f44ccd17_4_k_cu_4837ac81_37744cuda3std6ranges3__45__cpo9iter_moveE:
	.zero		1
	.type		_ZN39_INTERNAL_f44ccd17_4_k_cu_4837ac81_37744cuda3std3__45__cpo5beginE,@object
	.size		_ZN39_INTERNAL_f44ccd17_4_k_cu_4837ac81_37744cuda3std3__45__cpo5beginE,(_ZN39_INTERNAL_f44ccd17_4_k_cu_4837ac81_37744cuda3std3__441_GLOBAL__N__f44ccd17_4_k_cu_4837ac81_37746ignoreE - _ZN39_INTERNAL_f44ccd17_4_k_cu_4837ac81_37744cuda3std3__45__cpo5beginE)
_ZN39_INTERNAL_f44ccd17_4_k_cu_4837ac81_37744cuda3std3__45__cpo5beginE:
	.zero		1
	.type		_ZN39_INTERNAL_f44ccd17_4_k_cu_4837ac81_37744cuda3std3__441_GLOBAL__N__f44ccd17_4_k_cu_4837ac81_37746ignoreE,@object
	.size		_ZN39_INTERNAL_f44ccd17_4_k_cu_4837ac81_37744cuda3std3__441_GLOBAL__N__f44ccd17_4_k_cu_4837ac81_37746ignoreE,(_ZN39_INTERNAL_f44ccd17_4_k_cu_4837ac81_37744cute7productE - _ZN39_INTERNAL_f44ccd17_4_k_cu_4837ac81_37744cuda3std3__441_GLOBAL__N__f44ccd17_4_k_cu_4837ac81_37746ignoreE)
_ZN39_INTERNAL_f44ccd17_4_k_cu_4837ac81_37744cuda3std3__441_GLOBAL__N__f44ccd17_4_k_cu_4837ac81_37746ignoreE:
	.zero		1
	.type		_ZN39_INTERNAL_f44ccd17_4_k_cu_4837ac81_37744cute7productE,@object
	.size		_ZN39_INTERNAL_f44ccd17_4_k_cu_4837ac81_37744cute7productE,(_ZN39_INTERNAL_f44ccd17_4_k_cu_4837ac81_37744cuda3std3__45__cpo3endE - _ZN39_INTERNAL_f44ccd17_4_k_cu_4837ac81_37744cute7productE)
_ZN39_INTERNAL_f44ccd17_4_k_cu_4837ac81_37744cute7productE:
	.zero		1
	.type		_ZN39_INTERNAL_f44ccd17_4_k_cu_4837ac81_37744cuda3std3__45__cpo3endE,@object
	.size		_ZN39_INTERNAL_f44ccd17_4_k_cu_4837ac81_37744cuda3std3__45__cpo3endE,(_ZN39_INTERNAL_f44ccd17_4_k_cu_4837ac81_37744cuda3std3__419piecewise_constructE - _ZN39_INTERNAL_f44ccd17_4_k_cu_4837ac81_37744cuda3std3__45__cpo3endE)
_ZN39_INTERNAL_f44ccd17_4_k_cu_4837ac81_37744cuda3std3__45__cpo3endE:
	.zero		1
	.type		_ZN39_INTERNAL_f44ccd17_4_k_cu_4837ac81_37744cuda3std3__419piecewise_constructE,@object
	.size		_ZN39_INTERNAL_f44ccd17_4_k_cu_4837ac81_37744cuda3std3__419piecewise_constructE,(_ZN39_INTERNAL_f44ccd17_4_k_cu_4837ac81_37744cuda3std3__45__cpo4cendE - _ZN39_INTERNAL_f44ccd17_4_k_cu_4837ac81_37744cuda3std3__419piecewise_constructE)
_ZN39_INTERNAL_f44ccd17_4_k_cu_4837ac81_37744cuda3std3__419piecewise_constructE:
	.zero		1
	.type		_ZN39_INTERNAL_f44ccd17_4_k_cu_4837ac81_37744cuda3std3__45__cpo4cendE,@object
	.size		_ZN39_INTERNAL_f44ccd17_4_k_cu_4837ac81_37744cuda3std3__45__cpo4cendE,(_ZN39_INTERNAL_f44ccd17_4_k_cu_4837ac81_37744cuda3std6ranges3__45__cpo4swapE - _ZN39_INTERNAL_f44ccd17_4_k_cu_4837ac81_37744cuda3std3__45__cpo4cendE)
_ZN39_INTERNAL_f44ccd17_4_k_cu_4837ac81_37744cuda3std3__45__cpo4cendE:
	.zero		1
	.type		_ZN39_INTERNAL_f44ccd17_4_k_cu_4837ac81_37744cuda3std6ranges3__45__cpo4swapE,@object
	.size		_ZN39_INTERNAL_f44ccd17_4_k_cu_4837ac81_37744cuda3std6ranges3__45__cpo4swapE,(.L_8 - _ZN39_INTERNAL_f44ccd17_4_k_cu_4837ac81_37744cuda3std6ranges3__45__cpo4swapE)
_ZN39_INTERNAL_f44ccd17_4_k_cu_4837ac81_37744cuda3std6ranges3__45__cpo4swapE:
	.zero		1
.L_8:


//--------------------- .nv.constant0._ZN7cutlass13device_kernelINS_4gemm6kernel13GemmUniversalIN4cute5tupleIJiiiiEEENS1_10collective13CollectiveMmaINS1_34MainloopSm90TmaGmmaWarpSpecializedILi3ENS5_IJNS4_1CILi2EEESB_NSA_ILi1EEEEEENS1_35KernelTmaWarpSpecializedCooperativeEEENS5_IJNSA_ILi128EEENSA_ILi256EEENSA_ILi32EEEEEENS_6half_tENS5_IJlSC_lEEESK_SL_NS4_8TiledMMAINS4_8MMA_AtomIJNS4_4SM904GMMA26MMA_64x256x16_F32F16F16_SSILNSP_5MajorE0ELSR_0ELNSP_7ScaleInE1ELSS_1EEEEEENS4_6LayoutINS5_IJSB_SC_SC_EEENS5_IJSC_NSA_ILi0EEESX_EEEEENS5_IJNS4_10UnderscoreES10_S10_EEEEENS4_23SM90_TMA_LOAD_MULTICASTENS4_14ComposedLayoutINS4_7SwizzleILi2ELi4ELi3EEENS4_18smem_ptr_flag_bitsILi16EEENSV_INS5_IJNSA_ILi8EEESI_EEENS5_IJSI_SC_EEEEEEEvNS4_8identityES13_S1D_vS1E_EENS_8epilogue10collective6detail29Sm90TmaWarpSpecializedAdapterINS1H_15DefaultEpilogueISK_SL_SL_NS1G_6thread17LinearCombinationISK_Li1EffLNS1L_9ScaleType4KindE0ELNS_15FloatRoundStyleE2ESK_EENS1_15EpilogueDefaultEEEEEvvEEEEvNT_6ParamsE --------------------------
	.section	.nv.constant0._ZN7cutlass13device_kernelINS_4gemm6kernel13GemmUniversalIN4cute5tupleIJiiiiEEENS1_10collective13CollectiveMmaINS1_34MainloopSm90TmaGmmaWarpSpecializedILi3ENS5_IJNS4_1CILi2EEESB_NSA_ILi1EEEEEENS1_35KernelTmaWarpSpecializedCooperativeEEENS5_IJNSA_ILi128EEENSA_ILi256EEENSA_ILi32EEEEEENS_6half_tENS5_IJlSC_lEEESK_SL_NS4_8TiledMMAINS4_8MMA_AtomIJNS4_4SM904GMMA26MMA_64x256x16_F32F16F16_SSILNSP_5MajorE0ELSR_0ELNSP_7ScaleInE1ELSS_1EEEEEENS4_6LayoutINS5_IJSB_SC_SC_EEENS5_IJSC_NSA_ILi0EEESX_EEEEENS5_IJNS4_10UnderscoreES10_S10_EEEEENS4_23SM90_TMA_LOAD_MULTICASTENS4_14ComposedLayoutINS4_7SwizzleILi2ELi4ELi3EEENS4_18smem_ptr_flag_bitsILi16EEENSV_INS5_IJNSA_ILi8EEESI_EEENS5_IJSI_SC_EEEEEEEvNS4_8identityES13_S1D_vS1E_EENS_8epilogue10collective6detail29Sm90TmaWarpSpecializedAdapterINS1H_15DefaultEpilogueISK_SL_SL_NS1G_6thread17LinearCombinationISK_Li1EffLNS1L_9ScaleType4KindE0ELNS_15FloatRoundStyleE2ESK_EENS1_15EpilogueDefaultEEEEEvvEEEEvNT_6ParamsE,"a",@progbits
	.sectionflags	@""
	.align	4
.nv.constant0._ZN7cutlass13device_kernelINS_4gemm6kernel13GemmUniversalIN4cute5tupleIJiiiiEEENS1_10collective13CollectiveMmaINS1_34MainloopSm90TmaGmmaWarpSpecializedILi3ENS5_IJNS4_1CILi2EEESB_NSA_ILi1EEEEEENS1_35KernelTmaWarpSpecializedCooperativeEEENS5_IJNSA_ILi128EEENSA_ILi256EEENSA_ILi32EEEEEENS_6half_tENS5_IJlSC_lEEESK_SL_NS4_8TiledMMAINS4_8MMA_AtomIJNS4_4SM904GMMA26MMA_64x256x16_F32F16F16_SSILNSP_5MajorE0ELSR_0ELNSP_7ScaleInE1ELSS_1EEEEEENS4_6LayoutINS5_IJSB_SC_SC_EEENS5_IJSC_NSA_ILi0EEESX_EEEEENS5_IJNS4_10UnderscoreES10_S10_EEEEENS4_23SM90_TMA_LOAD_MULTICASTENS4_14ComposedLayoutINS4_7SwizzleILi2ELi4ELi3EEENS4_18smem_ptr_flag_bitsILi16EEENSV_INS5_IJNSA_ILi8EEESI_EEENS5_IJSI_SC_EEEEEEEvNS4_8identityES13_S1D_vS1E_EENS_8epilogue10collective6detail29Sm90TmaWarpSpecializedAdapterINS1H_15DefaultEpilogueISK_SL_SL_NS1G_6thread17LinearCombinationISK_Li1EffLNS1L_9ScaleType4KindE0ELNS_15FloatRoundStyleE2ESK_EENS1_15EpilogueDefaultEEEEEvvEEEEvNT_6ParamsE:
	.zero		1664


//--------------------- SYMBOLS --------------------------

	.type		.nv.reservedSmem.offset0,@object
	.size		.nv.reservedSmem.offset0,0x4
	.type		__assertfail,@function
